//
// Generated by NVIDIA NVVM Compiler
//
// Compiler Build ID: CL-36424714
// Cuda compilation tools, release 13.0, V13.0.88
// Based on NVVM 20.0.0
//

.version 9.0
.target sm_100
.address_size 64

	// .globl	_Z13cudaMatrixAddPfS_S_ii

.visible .entry _Z13cudaMatrixAddPfS_S_ii(
	.param .u64 .ptr .align 1 _Z13cudaMatrixAddPfS_S_ii_param_0,
	.param .u64 .ptr .align 1 _Z13cudaMatrixAddPfS_S_ii_param_1,
	.param .u64 .ptr .align 1 _Z13cudaMatrixAddPfS_S_ii_param_2,
	.param .u32 _Z13cudaMatrixAddPfS_S_ii_param_3,
	.param .u32 _Z13cudaMatrixAddPfS_S_ii_param_4
)
{
	.reg .pred 	%p<4>;
	.reg .b32 	%r<14>;
	.reg .b32 	%f<4>;
	.reg .b64 	%rd<11>;

	ld.param.u64 	%rd1, [_Z13cudaMatrixAddPfS_S_ii_param_0];
	ld.param.u64 	%rd2, [_Z13cudaMatrixAddPfS_S_ii_param_1];
	ld.param.u64 	%rd3, [_Z13cudaMatrixAddPfS_S_ii_param_2];
	ld.param.u32 	%r4, [_Z13cudaMatrixAddPfS_S_ii_param_3];
	ld.param.u32 	%r5, [_Z13cudaMatrixAddPfS_S_ii_param_4];
	mov.u32 	%r6, %ctaid.x;
	mov.u32 	%r7, %ntid.x;
	mov.u32 	%r8, %tid.x;
	mad.lo.s32 	%r1, %r6, %r7, %r8;
	mov.u32 	%r9, %ctaid.y;
	mov.u32 	%r10, %ntid.y;
	mov.u32 	%r11, %tid.y;
	mad.lo.s32 	%r12, %r9, %r10, %r11;
	setp.ge.s32 	%p1, %r1, %r4;
	setp.ge.s32 	%p2, %r12, %r5;
	or.pred  	%p3, %p1, %p2;
	@%p3 bra 	$L__BB0_2;
	cvta.to.global.u64 	%rd4, %rd1;
	cvta.to.global.u64 	%rd5, %rd2;
	cvta.to.global.u64 	%rd6, %rd3;
	mad.lo.s32 	%r13, %r5, %r1, %r12;
	mul.wide.s32 	%rd7, %r13, 4;
	add.s64 	%rd8, %rd4, %rd7;
	ld.global.f32 	%f1, [%rd8];
	add.s64 	%rd9, %rd5, %rd7;
	ld.global.f32 	%f2, [%rd9];
	add.f32 	%f3, %f1, %f2;
	add.s64 	%rd10, %rd6, %rd7;
	st.global.f32 	[%rd10], %f3;
$L__BB0_2:
	ret;

}
	// .globl	_Z14cudaMatrixMultPfS_S_ii
.visible .entry _Z14cudaMatrixMultPfS_S_ii(
	.param .u64 .ptr .align 1 _Z14cudaMatrixMultPfS_S_ii_param_0,
	.param .u64 .ptr .align 1 _Z14cudaMatrixMultPfS_S_ii_param_1,
	.param .u64 .ptr .align 1 _Z14cudaMatrixMultPfS_S_ii_param_2,
	.param .u32 _Z14cudaMatrixMultPfS_S_ii_param_3,
	.param .u32 _Z14cudaMatrixMultPfS_S_ii_param_4
)
{
	.reg .pred 	%p<10>;
	.reg .b32 	%r<81>;
	.reg .b32 	%f<67>;
	.reg .b64 	%rd<48>;

	ld.param.u64 	%rd5, [_Z14cudaMatrixMultPfS_S_ii_param_0];
	ld.param.u64 	%rd6, [_Z14cudaMatrixMultPfS_S_ii_param_1];
	ld.param.u64 	%rd4, [_Z14cudaMatrixMultPfS_S_ii_param_2];
	ld.param.u32 	%r44, [_Z14cudaMatrixMultPfS_S_ii_param_3];
	cvta.to.global.u64 	%rd1, %rd6;
	cvta.to.global.u64 	%rd2, %rd5;
	mov.u32 	%r45, %ctaid.x;
	mov.u32 	%r46, %ntid.x;
	mov.u32 	%r47, %tid.x;
	mad.lo.s32 	%r1, %r45, %r46, %r47;
	mov.u32 	%r48, %ctaid.y;
	mov.u32 	%r49, %ntid.y;
	mul.lo.s32 	%r2, %r48, %r49;
	mov.u32 	%r3, %tid.y;
	add.s32 	%r50, %r2, %r3;
	max.s32 	%r51, %r1, %r50;
	setp.ge.s32 	%p1, %r51, %r44;
	@%p1 bra 	$L__BB1_13;
	mul.lo.s32 	%r5, %r44, %r1;
	and.b32  	%r6, %r44, 7;
	setp.lt.u32 	%p2, %r44, 8;
	mov.f32 	%f66, 0f00000000;
	mov.b32 	%r79, 0;
	@%p2 bra 	$L__BB1_4;
	and.b32  	%r79, %r44, 2147483640;
	neg.s32 	%r77, %r79;
	add.s32 	%r53, %r3, %r44;
	add.s32 	%r76, %r53, %r2;
	shl.b32 	%r10, %r44, 3;
	shl.b32 	%r54, %r44, 1;
	add.s32 	%r75, %r50, %r54;
	mad.lo.s32 	%r74, %r44, 3, %r50;
	shl.b32 	%r55, %r44, 2;
	add.s32 	%r73, %r50, %r55;
	mad.lo.s32 	%r72, %r44, 5, %r50;
	mad.lo.s32 	%r71, %r44, 6, %r50;
	mad.lo.s32 	%r70, %r44, 7, %r50;
	add.s64 	%rd3, %rd2, 16;
	mov.f32 	%f66, 0f00000000;
	mov.u32 	%r68, %r5;
	mov.u32 	%r69, %r50;
$L__BB1_3:
	.pragma "nounroll";
	mul.wide.s32 	%rd7, %r68, 4;
	add.s64 	%rd8, %rd3, %rd7;
	ld.global.f32 	%f16, [%rd8+-16];
	mul.wide.u32 	%rd9, %r69, 4;
	add.s64 	%rd10, %rd1, %rd9;
	ld.global.f32 	%f17, [%rd10];
	fma.rn.f32 	%f18, %f16, %f17, %f66;
	ld.global.f32 	%f19, [%rd8+-12];
	mul.wide.u32 	%rd11, %r76, 4;
	add.s64 	%rd12, %rd1, %rd11;
	ld.global.f32 	%f20, [%rd12];
	fma.rn.f32 	%f21, %f19, %f20, %f18;
	ld.global.f32 	%f22, [%rd8+-8];
	mul.wide.u32 	%rd13, %r75, 4;
	add.s64 	%rd14, %rd1, %rd13;
	ld.global.f32 	%f23, [%rd14];
	fma.rn.f32 	%f24, %f22, %f23, %f21;
	ld.global.f32 	%f25, [%rd8+-4];
	mul.wide.u32 	%rd15, %r74, 4;
	add.s64 	%rd16, %rd1, %rd15;
	ld.global.f32 	%f26, [%rd16];
	fma.rn.f32 	%f27, %f25, %f26, %f24;
	ld.global.f32 	%f28, [%rd8];
	mul.wide.u32 	%rd17, %r73, 4;
	add.s64 	%rd18, %rd1, %rd17;
	ld.global.f32 	%f29, [%rd18];
	fma.rn.f32 	%f30, %f28, %f29, %f27;
	ld.global.f32 	%f31, [%rd8+4];
	mul.wide.u32 	%rd19, %r72, 4;
	add.s64 	%rd20, %rd1, %rd19;
	ld.global.f32 	%f32, [%rd20];
	fma.rn.f32 	%f33, %f31, %f32, %f30;
	ld.global.f32 	%f34, [%rd8+8];
	mul.wide.u32 	%rd21, %r71, 4;
	add.s64 	%rd22, %rd1, %rd21;
	ld.global.f32 	%f35, [%rd22];
	fma.rn.f32 	%f36, %f34, %f35, %f33;
	ld.global.f32 	%f37, [%rd8+12];
	mul.wide.u32 	%rd23, %r70, 4;
	add.s64 	%rd24, %rd1, %rd23;
	ld.global.f32 	%f38, [%rd24];
	fma.rn.f32 	%f66, %f37, %f38, %f36;
	add.s32 	%r77, %r77, 8;
	add.s32 	%r76, %r76, %r10;
	add.s32 	%r75, %r75, %r10;
	add.s32 	%r74, %r74, %r10;
	add.s32 	%r73, %r73, %r10;
	add.s32 	%r72, %r72, %r10;
	add.s32 	%r71, %r71, %r10;
	add.s32 	%r70, %r70, %r10;
	add.s32 	%r69, %r69, %r10;
	add.s32 	%r68, %r68, 8;
	setp.ne.s32 	%p3, %r77, 0;
	@%p3 bra 	$L__BB1_3;
$L__BB1_4:
	setp.eq.s32 	%p4, %r6, 0;
	@%p4 bra 	$L__BB1_12;
	and.b32  	%r38, %r44, 3;
	setp.lt.u32 	%p5, %r6, 4;
	@%p5 bra 	$L__BB1_7;
	add.s32 	%r56, %r79, %r5;
	mul.wide.s32 	%rd25, %r56, 4;
	add.s64 	%rd26, %rd2, %rd25;
	ld.global.f32 	%f40, [%rd26];
	mad.lo.s32 	%r57, %r79, %r44, %r50;
	mul.wide.u32 	%rd27, %r57, 4;
	add.s64 	%rd28, %rd1, %rd27;
	ld.global.f32 	%f41, [%rd28];
	fma.rn.f32 	%f42, %f40, %f41, %f66;
	ld.global.f32 	%f43, [%rd26+4];
	add.s32 	%r58, %r57, %r44;
	mul.wide.u32 	%rd29, %r58, 4;
	add.s64 	%rd30, %rd1, %rd29;
	ld.global.f32 	%f44, [%rd30];
	fma.rn.f32 	%f45, %f43, %f44, %f42;
	ld.global.f32 	%f46, [%rd26+8];
	add.s32 	%r59, %r58, %r44;
	mul.wide.u32 	%rd31, %r59, 4;
	add.s64 	%rd32, %rd1, %rd31;
	ld.global.f32 	%f47, [%rd32];
	fma.rn.f32 	%f48, %f46, %f47, %f45;
	ld.global.f32 	%f49, [%rd26+12];
	add.s32 	%r60, %r59, %r44;
	mul.wide.u32 	%rd33, %r60, 4;
	add.s64 	%rd34, %rd1, %rd33;
	ld.global.f32 	%f50, [%rd34];
	fma.rn.f32 	%f66, %f49, %f50, %f48;
	add.s32 	%r79, %r79, 4;
$L__BB1_7:
	setp.eq.s32 	%p6, %r38, 0;
	@%p6 bra 	$L__BB1_12;
	setp.eq.s32 	%p7, %r38, 1;
	@%p7 bra 	$L__BB1_10;
	add.s32 	%r61, %r79, %r5;
	mul.wide.s32 	%rd35, %r61, 4;
	add.s64 	%rd36, %rd2, %rd35;
	ld.global.f32 	%f52, [%rd36];
	mad.lo.s32 	%r62, %r79, %r44, %r50;
	mul.wide.u32 	%rd37, %r62, 4;
	add.s64 	%rd38, %rd1, %rd37;
	ld.global.f32 	%f53, [%rd38];
	fma.rn.f32 	%f54, %f52, %f53, %f66;
	ld.global.f32 	%f55, [%rd36+4];
	add.s32 	%r63, %r62, %r44;
	mul.wide.u32 	%rd39, %r63, 4;
	add.s64 	%rd40, %rd1, %rd39;
	ld.global.f32 	%f56, [%rd40];
	fma.rn.f32 	%f66, %f55, %f56, %f54;
	add.s32 	%r79, %r79, 2;
$L__BB1_10:
	and.b32  	%r64, %r44, 1;
	setp.eq.b32 	%p8, %r64, 1;
	not.pred 	%p9, %p8;
	@%p9 bra 	$L__BB1_12;
	add.s32 	%r65, %r79, %r5;
	mul.wide.s32 	%rd41, %r65, 4;
	add.s64 	%rd42, %rd2, %rd41;
	ld.global.f32 	%f57, [%rd42];
	mad.lo.s32 	%r66, %r79, %r44, %r50;
	mul.wide.u32 	%rd43, %r66, 4;
	add.s64 	%rd44, %rd1, %rd43;
	ld.global.f32 	%f58, [%rd44];
	fma.rn.f32 	%f66, %f57, %f58, %f66;
$L__BB1_12:
	add.s32 	%r67, %r5, %r50;
	cvta.to.global.u64 	%rd45, %rd4;
	mul.wide.s32 	%rd46, %r67, 4;
	add.s64 	%rd47, %rd45, %rd46;
	st.global.f32 	[%rd47], %f66;
$L__BB1_13:
	ret;

}
	// .globl	_Z11convolve_2DPfS_S_
.visible .entry _Z11convolve_2DPfS_S_(
	.param .u64 .ptr .align 1 _Z11convolve_2DPfS_S__param_0,
	.param .u64 .ptr .align 1 _Z11convolve_2DPfS_S__param_1,
	.param .u64 .ptr .align 1 _Z11convolve_2DPfS_S__param_2
)
{
	.reg .pred 	%p<4>;
	.reg .b32 	%r<15>;
	.reg .b32 	%f<76>;
	.reg .b64 	%rd<13>;

	ld.param.u64 	%rd1, [_Z11convolve_2DPfS_S__param_0];
	ld.param.u64 	%rd2, [_Z11convolve_2DPfS_S__param_1];
	ld.param.u64 	%rd3, [_Z11convolve_2DPfS_S__param_2];
	mov.u32 	%r3, %ctaid.y;
	mov.u32 	%r4, %ntid.y;
	mov.u32 	%r5, %tid.y;
	mad.lo.s32 	%r1, %r3, %r4, %r5;
	mov.u32 	%r6, %ctaid.x;
	mov.u32 	%r7, %ntid.x;
	mov.u32 	%r8, %tid.x;
	mad.lo.s32 	%r2, %r6, %r7, %r8;
	setp.gt.u32 	%p1, %r1, 27;
	setp.gt.s32 	%p2, %r2, 27;
	or.pred  	%p3, %p1, %p2;
	@%p3 bra 	$L__BB2_2;
	mov.u32 	%r9, %ctaid.z;
	cvta.to.global.u64 	%rd4, %rd3;
	cvta.to.global.u64 	%rd5, %rd1;
	cvta.to.global.u64 	%rd6, %rd2;
	mul.lo.s32 	%r10, %r9, 25;
	shl.b32 	%r11, %r1, 5;
	add.s32 	%r12, %r2, %r11;
	mul.wide.s32 	%rd7, %r12, 4;
	add.s64 	%rd8, %rd5, %rd7;
	ld.global.f32 	%f1, [%rd8];
	mul.wide.u32 	%rd9, %r10, 4;
	add.s64 	%rd10, %rd6, %rd9;
	ld.global.f32 	%f2, [%rd10];
	fma.rn.f32 	%f3, %f1, %f2, 0f00000000;
	ld.global.f32 	%f4, [%rd8+4];
	ld.global.f32 	%f5, [%rd10+4];
	fma.rn.f32 	%f6, %f4, %f5, %f3;
	ld.global.f32 	%f7, [%rd8+8];
	ld.global.f32 	%f8, [%rd10+8];
	fma.rn.f32 	%f9, %f7, %f8, %f6;
	ld.global.f32 	%f10, [%rd8+12];
	ld.global.f32 	%f11, [%rd10+12];
	fma.rn.f32 	%f12, %f10, %f11, %f9;
	ld.global.f32 	%f13, [%rd8+16];
	ld.global.f32 	%f14, [%rd10+16];
	fma.rn.f32 	%f15, %f13, %f14, %f12;
	ld.global.f32 	%f16, [%rd8+128];
	ld.global.f32 	%f17, [%rd10+20];
	fma.rn.f32 	%f18, %f16, %f17, %f15;
	ld.global.f32 	%f19, [%rd8+132];
	ld.global.f32 	%f20, [%rd10+24];
	fma.rn.f32 	%f21, %f19, %f20, %f18;
	ld.global.f32 	%f22, [%rd8+136];
	ld.global.f32 	%f23, [%rd10+28];
	fma.rn.f32 	%f24, %f22, %f23, %f21;
	ld.global.f32 	%f25, [%rd8+140];
	ld.global.f32 	%f26, [%rd10+32];
	fma.rn.f32 	%f27, %f25, %f26, %f24;
	ld.global.f32 	%f28, [%rd8+144];
	ld.global.f32 	%f29, [%rd10+36];
	fma.rn.f32 	%f30, %f28, %f29, %f27;
	ld.global.f32 	%f31, [%rd8+256];
	ld.global.f32 	%f32, [%rd10+40];
	fma.rn.f32 	%f33, %f31, %f32, %f30;
	ld.global.f32 	%f34, [%rd8+260];
	ld.global.f32 	%f35, [%rd10+44];
	fma.rn.f32 	%f36, %f34, %f35, %f33;
	ld.global.f32 	%f37, [%rd8+264];
	ld.global.f32 	%f38, [%rd10+48];
	fma.rn.f32 	%f39, %f37, %f38, %f36;
	ld.global.f32 	%f40, [%rd8+268];
	ld.global.f32 	%f41, [%rd10+52];
	fma.rn.f32 	%f42, %f40, %f41, %f39;
	ld.global.f32 	%f43, [%rd8+272];
	ld.global.f32 	%f44, [%rd10+56];
	fma.rn.f32 	%f45, %f43, %f44, %f42;
	ld.global.f32 	%f46, [%rd8+384];
	ld.global.f32 	%f47, [%rd10+60];
	fma.rn.f32 	%f48, %f46, %f47, %f45;
	ld.global.f32 	%f49, [%rd8+388];
	ld.global.f32 	%f50, [%rd10+64];
	fma.rn.f32 	%f51, %f49, %f50, %f48;
	ld.global.f32 	%f52, [%rd8+392];
	ld.global.f32 	%f53, [%rd10+68];
	fma.rn.f32 	%f54, %f52, %f53, %f51;
	ld.global.f32 	%f55, [%rd8+396];
	ld.global.f32 	%f56, [%rd10+72];
	fma.rn.f32 	%f57, %f55, %f56, %f54;
	ld.global.f32 	%f58, [%rd8+400];
	ld.global.f32 	%f59, [%rd10+76];
	fma.rn.f32 	%f60, %f58, %f59, %f57;
	ld.global.f32 	%f61, [%rd8+512];
	ld.global.f32 	%f62, [%rd10+80];
	fma.rn.f32 	%f63, %f61, %f62, %f60;
	ld.global.f32 	%f64, [%rd8+516];
	ld.global.f32 	%f65, [%rd10+84];
	fma.rn.f32 	%f66, %f64, %f65, %f63;
	ld.global.f32 	%f67, [%rd8+520];
	ld.global.f32 	%f68, [%rd10+88];
	fma.rn.f32 	%f69, %f67, %f68, %f66;
	ld.global.f32 	%f70, [%rd8+524];
	ld.global.f32 	%f71, [%rd10+92];
	fma.rn.f32 	%f72, %f70, %f71, %f69;
	ld.global.f32 	%f73, [%rd8+528];
	ld.global.f32 	%f74, [%rd10+96];
	fma.rn.f32 	%f75, %f73, %f74, %f72;
	mad.lo.s32 	%r13, %r9, 784, %r2;
	mad.lo.s32 	%r14, %r1, 28, %r13;
	mul.wide.s32 	%rd11, %r14, 4;
	add.s64 	%rd12, %rd4, %rd11;
	st.global.f32 	[%rd12], %f75;
$L__BB2_2:
	ret;

}
	// .globl	_Z11subsample2DPfS_iiii
.visible .entry _Z11subsample2DPfS_iiii(
	.param .u64 .ptr .align 1 _Z11subsample2DPfS_iiii_param_0,
	.param .u64 .ptr .align 1 _Z11subsample2DPfS_iiii_param_1,
	.param .u32 _Z11subsample2DPfS_iiii_param_2,
	.param .u32 _Z11subsample2DPfS_iiii_param_3,
	.param .u32 _Z11subsample2DPfS_iiii_param_4,
	.param .u32 _Z11subsample2DPfS_iiii_param_5
)
{
	.reg .pred 	%p<4>;
	.reg .b32 	%r<20>;
	.reg .b32 	%f<10>;
	.reg .b64 	%rd<11>;

	ld.param.u64 	%rd1, [_Z11subsample2DPfS_iiii_param_0];
	ld.param.u64 	%rd2, [_Z11subsample2DPfS_iiii_param_1];
	ld.param.u32 	%r3, [_Z11subsample2DPfS_iiii_param_2];
	ld.param.u32 	%r4, [_Z11subsample2DPfS_iiii_param_3];
	ld.param.u32 	%r5, [_Z11subsample2DPfS_iiii_param_4];
	ld.param.u32 	%r6, [_Z11subsample2DPfS_iiii_param_5];
	mov.u32 	%r7, %ctaid.y;
	mov.u32 	%r8, %ntid.y;
	mov.u32 	%r9, %tid.y;
	mad.lo.s32 	%r1, %r7, %r8, %r9;
	mov.u32 	%r10, %ctaid.x;
	mov.u32 	%r11, %ntid.x;
	mov.u32 	%r12, %tid.x;
	mad.lo.s32 	%r2, %r10, %r11, %r12;
	setp.ge.s32 	%p1, %r1, %r6;
	setp.ge.s32 	%p2, %r2, %r5;
	or.pred  	%p3, %p2, %p1;
	@%p3 bra 	$L__BB3_2;
	mov.u32 	%r13, %ctaid.z;
	cvta.to.global.u64 	%rd3, %rd2;
	cvta.to.global.u64 	%rd4, %rd1;
	shl.b32 	%r14, %r1, 1;
	shl.b32 	%r15, %r2, 1;
	mad.lo.s32 	%r16, %r4, %r13, %r14;
	mad.lo.s32 	%r17, %r16, %r3, %r15;
	mul.wide.s32 	%rd5, %r17, 4;
	add.s64 	%rd6, %rd4, %rd5;
	ld.global.f32 	%f1, [%rd6];
	add.f32 	%f2, %f1, 0f00000000;
	ld.global.f32 	%f3, [%rd6+4];
	add.f32 	%f4, %f2, %f3;
	mul.wide.s32 	%rd7, %r3, 4;
	add.s64 	%rd8, %rd6, %rd7;
	ld.global.f32 	%f5, [%rd8];
	add.f32 	%f6, %f4, %f5;
	ld.global.f32 	%f7, [%rd8+4];
	add.f32 	%f8, %f6, %f7;
	mad.lo.s32 	%r18, %r6, %r13, %r1;
	mad.lo.s32 	%r19, %r18, %r5, %r2;
	mul.f32 	%f9, %f8, 0f3E800000;
	mul.wide.s32 	%rd9, %r19, 4;
	add.s64 	%rd10, %rd3, %rd9;
	st.global.f32 	[%rd10], %f9;
$L__BB3_2:
	ret;

}
	// .globl	_Z21convolve_multichannelPfS_S_iiiiiii
.visible .entry _Z21convolve_multichannelPfS_S_iiiiiii(
	.param .u64 .ptr .align 1 _Z21convolve_multichannelPfS_S_iiiiiii_param_0,
	.param .u64 .ptr .align 1 _Z21convolve_multichannelPfS_S_iiiiiii_param_1,
	.param .u64 .ptr .align 1 _Z21convolve_multichannelPfS_S_iiiiiii_param_2,
	.param .u32 _Z21convolve_multichannelPfS_S_iiiiiii_param_3,
	.param .u32 _Z21convolve_multichannelPfS_S_iiiiiii_param_4,
	.param .u32 _Z21convolve_multichannelPfS_S_iiiiiii_param_5,
	.param .u32 _Z21convolve_multichannelPfS_S_iiiiiii_param_6,
	.param .u32 _Z21convolve_multichannelPfS_S_iiiiiii_param_7,
	.param .u32 _Z21convolve_multichannelPfS_S_iiiiiii_param_8,
	.param .u32 _Z21convolve_multichannelPfS_S_iiiiiii_param_9
)
{
	.reg .pred 	%p<19>;
	.reg .b32 	%r<69>;
	.reg .b32 	%f<123>;
	.reg .b64 	%rd<28>;

	ld.param.u64 	%rd8, [_Z21convolve_multichannelPfS_S_iiiiiii_param_0];
	ld.param.u64 	%rd9, [_Z21convolve_multichannelPfS_S_iiiiiii_param_1];
	ld.param.u32 	%r30, [_Z21convolve_multichannelPfS_S_iiiiiii_param_4];
	ld.param.u32 	%r31, [_Z21convolve_multichannelPfS_S_iiiiiii_param_5];
	ld.param.u32 	%r32, [_Z21convolve_multichannelPfS_S_iiiiiii_param_6];
	ld.param.u32 	%r35, [_Z21convolve_multichannelPfS_S_iiiiiii_param_7];
	ld.param.u32 	%r36, [_Z21convolve_multichannelPfS_S_iiiiiii_param_8];
	ld.param.u32 	%r34, [_Z21convolve_multichannelPfS_S_iiiiiii_param_9];
	cvta.to.global.u64 	%rd1, %rd9;
	cvta.to.global.u64 	%rd2, %rd8;
	mov.u32 	%r1, %ctaid.z;
	mov.u32 	%r37, %ctaid.y;
	mov.u32 	%r38, %ntid.y;
	mov.u32 	%r39, %tid.y;
	mad.lo.s32 	%r40, %r37, %r38, %r39;
	mov.u32 	%r41, %ctaid.x;
	mov.u32 	%r42, %ntid.x;
	mov.u32 	%r43, %tid.x;
	mad.lo.s32 	%r3, %r41, %r42, %r43;
	setp.ge.s32 	%p1, %r1, %r35;
	setp.ge.s32 	%p2, %r40, %r36;
	or.pred  	%p3, %p1, %p2;
	setp.ge.s32 	%p4, %r3, %r34;
	or.pred  	%p5, %p3, %p4;
	mov.f32 	%f121, 0f00000000;
	@%p5 bra 	$L__BB4_21;
	setp.lt.s32 	%p6, %r32, 1;
	@%p6 bra 	$L__BB4_20;
	setp.lt.s32 	%p7, %r31, 1;
	@%p7 bra 	$L__BB4_20;
	and.b32  	%r4, %r31, 15;
	and.b32  	%r5, %r31, 7;
	and.b32  	%r6, %r31, 2147483632;
	and.b32  	%r7, %r31, 3;
	neg.s32 	%r8, %r6;
	add.s64 	%rd3, %rd2, 32;
	add.s64 	%rd4, %rd1, 32;
	mul.lo.s32 	%r9, %r32, %r1;
	mov.f32 	%f121, 0f00000000;
	mov.b32 	%r61, 0;
$L__BB4_4:
	ld.param.u32 	%r60, [_Z21convolve_multichannelPfS_S_iiiiiii_param_3];
	mad.lo.s32 	%r11, %r61, %r60, %r40;
	add.s32 	%r46, %r61, %r9;
	mul.lo.s32 	%r12, %r46, %r31;
	mov.b32 	%r62, 0;
$L__BB4_5:
	setp.lt.u32 	%p8, %r31, 16;
	add.s32 	%r48, %r11, %r62;
	mad.lo.s32 	%r14, %r48, %r30, %r3;
	add.s32 	%r49, %r12, %r62;
	mul.lo.s32 	%r15, %r49, %r31;
	mov.b32 	%r67, 0;
	@%p8 bra 	$L__BB4_8;
	mov.u32 	%r63, %r15;
	mov.u32 	%r64, %r14;
	mov.u32 	%r65, %r8;
$L__BB4_7:
	.pragma "nounroll";
	mul.wide.s32 	%rd10, %r64, 4;
	add.s64 	%rd11, %rd3, %rd10;
	mul.wide.s32 	%rd12, %r63, 4;
	add.s64 	%rd13, %rd4, %rd12;
	ld.global.f32 	%f22, [%rd11+-32];
	ld.global.f32 	%f23, [%rd13+-32];
	fma.rn.f32 	%f24, %f22, %f23, %f121;
	ld.global.f32 	%f25, [%rd11+-28];
	ld.global.f32 	%f26, [%rd13+-28];
	fma.rn.f32 	%f27, %f25, %f26, %f24;
	ld.global.f32 	%f28, [%rd11+-24];
	ld.global.f32 	%f29, [%rd13+-24];
	fma.rn.f32 	%f30, %f28, %f29, %f27;
	ld.global.f32 	%f31, [%rd11+-20];
	ld.global.f32 	%f32, [%rd13+-20];
	fma.rn.f32 	%f33, %f31, %f32, %f30;
	ld.global.f32 	%f34, [%rd11+-16];
	ld.global.f32 	%f35, [%rd13+-16];
	fma.rn.f32 	%f36, %f34, %f35, %f33;
	ld.global.f32 	%f37, [%rd11+-12];
	ld.global.f32 	%f38, [%rd13+-12];
	fma.rn.f32 	%f39, %f37, %f38, %f36;
	ld.global.f32 	%f40, [%rd11+-8];
	ld.global.f32 	%f41, [%rd13+-8];
	fma.rn.f32 	%f42, %f40, %f41, %f39;
	ld.global.f32 	%f43, [%rd11+-4];
	ld.global.f32 	%f44, [%rd13+-4];
	fma.rn.f32 	%f45, %f43, %f44, %f42;
	ld.global.f32 	%f46, [%rd11];
	ld.global.f32 	%f47, [%rd13];
	fma.rn.f32 	%f48, %f46, %f47, %f45;
	ld.global.f32 	%f49, [%rd11+4];
	ld.global.f32 	%f50, [%rd13+4];
	fma.rn.f32 	%f51, %f49, %f50, %f48;
	ld.global.f32 	%f52, [%rd11+8];
	ld.global.f32 	%f53, [%rd13+8];
	fma.rn.f32 	%f54, %f52, %f53, %f51;
	ld.global.f32 	%f55, [%rd11+12];
	ld.global.f32 	%f56, [%rd13+12];
	fma.rn.f32 	%f57, %f55, %f56, %f54;
	ld.global.f32 	%f58, [%rd11+16];
	ld.global.f32 	%f59, [%rd13+16];
	fma.rn.f32 	%f60, %f58, %f59, %f57;
	ld.global.f32 	%f61, [%rd11+20];
	ld.global.f32 	%f62, [%rd13+20];
	fma.rn.f32 	%f63, %f61, %f62, %f60;
	ld.global.f32 	%f64, [%rd11+24];
	ld.global.f32 	%f65, [%rd13+24];
	fma.rn.f32 	%f66, %f64, %f65, %f63;
	ld.global.f32 	%f67, [%rd11+28];
	ld.global.f32 	%f68, [%rd13+28];
	fma.rn.f32 	%f121, %f67, %f68, %f66;
	add.s32 	%r65, %r65, 16;
	add.s32 	%r64, %r64, 16;
	add.s32 	%r63, %r63, 16;
	setp.ne.s32 	%p9, %r65, 0;
	mov.u32 	%r67, %r6;
	@%p9 bra 	$L__BB4_7;
$L__BB4_8:
	setp.eq.s32 	%p10, %r4, 0;
	@%p10 bra 	$L__BB4_18;
	add.s32 	%r50, %r4, -1;
	setp.lt.u32 	%p11, %r50, 7;
	@%p11 bra 	$L__BB4_11;
	add.s32 	%r51, %r14, %r67;
	add.s32 	%r52, %r67, %r15;
	mul.wide.s32 	%rd14, %r51, 4;
	add.s64 	%rd15, %rd2, %rd14;
	ld.global.f32 	%f70, [%rd15];
	mul.wide.s32 	%rd16, %r52, 4;
	add.s64 	%rd17, %rd1, %rd16;
	ld.global.f32 	%f71, [%rd17];
	fma.rn.f32 	%f72, %f70, %f71, %f121;
	ld.global.f32 	%f73, [%rd15+4];
	ld.global.f32 	%f74, [%rd17+4];
	fma.rn.f32 	%f75, %f73, %f74, %f72;
	ld.global.f32 	%f76, [%rd15+8];
	ld.global.f32 	%f77, [%rd17+8];
	fma.rn.f32 	%f78, %f76, %f77, %f75;
	ld.global.f32 	%f79, [%rd15+12];
	ld.global.f32 	%f80, [%rd17+12];
	fma.rn.f32 	%f81, %f79, %f80, %f78;
	ld.global.f32 	%f82, [%rd15+16];
	ld.global.f32 	%f83, [%rd17+16];
	fma.rn.f32 	%f84, %f82, %f83, %f81;
	ld.global.f32 	%f85, [%rd15+20];
	ld.global.f32 	%f86, [%rd17+20];
	fma.rn.f32 	%f87, %f85, %f86, %f84;
	ld.global.f32 	%f88, [%rd15+24];
	ld.global.f32 	%f89, [%rd17+24];
	fma.rn.f32 	%f90, %f88, %f89, %f87;
	ld.global.f32 	%f91, [%rd15+28];
	ld.global.f32 	%f92, [%rd17+28];
	fma.rn.f32 	%f121, %f91, %f92, %f90;
	add.s32 	%r67, %r67, 8;
$L__BB4_11:
	setp.eq.s32 	%p12, %r5, 0;
	@%p12 bra 	$L__BB4_18;
	add.s32 	%r53, %r5, -1;
	setp.lt.u32 	%p13, %r53, 3;
	@%p13 bra 	$L__BB4_14;
	add.s32 	%r54, %r14, %r67;
	add.s32 	%r55, %r67, %r15;
	mul.wide.s32 	%rd18, %r54, 4;
	add.s64 	%rd19, %rd2, %rd18;
	ld.global.f32 	%f94, [%rd19];
	mul.wide.s32 	%rd20, %r55, 4;
	add.s64 	%rd21, %rd1, %rd20;
	ld.global.f32 	%f95, [%rd21];
	fma.rn.f32 	%f96, %f94, %f95, %f121;
	ld.global.f32 	%f97, [%rd19+4];
	ld.global.f32 	%f98, [%rd21+4];
	fma.rn.f32 	%f99, %f97, %f98, %f96;
	ld.global.f32 	%f100, [%rd19+8];
	ld.global.f32 	%f101, [%rd21+8];
	fma.rn.f32 	%f102, %f100, %f101, %f99;
	ld.global.f32 	%f103, [%rd19+12];
	ld.global.f32 	%f104, [%rd21+12];
	fma.rn.f32 	%f121, %f103, %f104, %f102;
	add.s32 	%r67, %r67, 4;
$L__BB4_14:
	setp.eq.s32 	%p14, %r7, 0;
	@%p14 bra 	$L__BB4_18;
	setp.eq.s32 	%p15, %r7, 1;
	add.s32 	%r56, %r14, %r67;
	add.s32 	%r57, %r67, %r15;
	mul.wide.s32 	%rd22, %r56, 4;
	add.s64 	%rd5, %rd2, %rd22;
	ld.global.f32 	%f105, [%rd5];
	mul.wide.s32 	%rd23, %r57, 4;
	add.s64 	%rd6, %rd1, %rd23;
	ld.global.f32 	%f106, [%rd6];
	fma.rn.f32 	%f121, %f105, %f106, %f121;
	@%p15 bra 	$L__BB4_18;
	setp.eq.s32 	%p16, %r7, 2;
	ld.global.f32 	%f107, [%rd5+4];
	ld.global.f32 	%f108, [%rd6+4];
	fma.rn.f32 	%f121, %f107, %f108, %f121;
	@%p16 bra 	$L__BB4_18;
	ld.global.f32 	%f109, [%rd5+8];
	ld.global.f32 	%f110, [%rd6+8];
	fma.rn.f32 	%f121, %f109, %f110, %f121;
$L__BB4_18:
	add.s32 	%r62, %r62, 1;
	setp.ne.s32 	%p17, %r62, %r31;
	@%p17 bra 	$L__BB4_5;
	add.s32 	%r61, %r61, 1;
	setp.ne.s32 	%p18, %r61, %r32;
	@%p18 bra 	$L__BB4_4;
$L__BB4_20:
	ld.param.u64 	%rd27, [_Z21convolve_multichannelPfS_S_iiiiiii_param_2];
	mad.lo.s32 	%r58, %r36, %r1, %r40;
	mad.lo.s32 	%r59, %r58, %r34, %r3;
	cvta.to.global.u64 	%rd24, %rd27;
	mul.wide.s32 	%rd25, %r59, 4;
	add.s64 	%rd26, %rd24, %rd25;
	st.global.f32 	[%rd26], %f121;
$L__BB4_21:
	ret;

}
	// .globl	_Z7flattenPfS_iii
.visible .entry _Z7flattenPfS_iii(
	.param .u64 .ptr .align 1 _Z7flattenPfS_iii_param_0,
	.param .u64 .ptr .align 1 _Z7flattenPfS_iii_param_1,
	.param .u32 _Z7flattenPfS_iii_param_2,
	.param .u32 _Z7flattenPfS_iii_param_3,
	.param .u32 _Z7flattenPfS_iii_param_4
)
{
	.reg .pred 	%p<6>;
	.reg .b32 	%r<17>;
	.reg .b32 	%f<2>;
	.reg .b64 	%rd<8>;

	ld.param.u64 	%rd1, [_Z7flattenPfS_iii_param_0];
	ld.param.u64 	%rd2, [_Z7flattenPfS_iii_param_1];
	ld.param.u32 	%r4, [_Z7flattenPfS_iii_param_2];
	ld.param.u32 	%r6, [_Z7flattenPfS_iii_param_3];
	ld.param.u32 	%r7, [_Z7flattenPfS_iii_param_4];
	mov.u32 	%r1, %ctaid.z;
	mov.u32 	%r8, %ctaid.y;
	mov.u32 	%r9, %ntid.y;
	mov.u32 	%r10, %tid.y;
	mad.lo.s32 	%r11, %r8, %r9, %r10;
	mov.u32 	%r12, %ctaid.x;
	mov.u32 	%r13, %ntid.x;
	mov.u32 	%r14, %tid.x;
	mad.lo.s32 	%r3, %r12, %r13, %r14;
	setp.ge.s32 	%p1, %r1, %r7;
	setp.ge.s32 	%p2, %r11, %r6;
	or.pred  	%p3, %p1, %p2;
	setp.ge.s32 	%p4, %r3, %r4;
	or.pred  	%p5, %p4, %p3;
	@%p5 bra 	$L__BB5_2;
	cvta.to.global.u64 	%rd3, %rd1;
	cvta.to.global.u64 	%rd4, %rd2;
	mad.lo.s32 	%r15, %r6, %r1, %r11;
	mad.lo.s32 	%r16, %r15, %r4, %r3;
	mul.wide.s32 	%rd5, %r16, 4;
	add.s64 	%rd6, %rd3, %rd5;
	ld.global.f32 	%f1, [%rd6];
	add.s64 	%rd7, %rd4, %rd5;
	st.global.f32 	[%rd7], %f1;
$L__BB5_2:
	ret;

}
	// .globl	_Z5densePfS_S_S_ii
.visible .entry _Z5densePfS_S_S_ii(
	.param .u64 .ptr .align 1 _Z5densePfS_S_S_ii_param_0,
	.param .u64 .ptr .align 1 _Z5densePfS_S_S_ii_param_1,
	.param .u64 .ptr .align 1 _Z5densePfS_S_S_ii_param_2,
	.param .u64 .ptr .align 1 _Z5densePfS_S_S_ii_param_3,
	.param .u32 _Z5densePfS_S_S_ii_param_4,
	.param .u32 _Z5densePfS_S_S_ii_param_5
)
{
	.reg .pred 	%p<11>;
	.reg .b32 	%r<38>;
	.reg .b32 	%f<110>;
	.reg .b64 	%rd<35>;

	ld.param.u64 	%rd12, [_Z5densePfS_S_S_ii_param_0];
	ld.param.u64 	%rd13, [_Z5densePfS_S_S_ii_param_1];
	ld.param.u64 	%rd10, [_Z5densePfS_S_S_ii_param_2];
	ld.param.u64 	%rd11, [_Z5densePfS_S_S_ii_param_3];
	ld.param.u32 	%r23, [_Z5densePfS_S_S_ii_param_4];
	ld.param.u32 	%r24, [_Z5densePfS_S_S_ii_param_5];
	cvta.to.global.u64 	%rd1, %rd13;
	cvta.to.global.u64 	%rd2, %rd12;
	mov.u32 	%r25, %ctaid.x;
	mov.u32 	%r26, %ntid.x;
	mov.u32 	%r27, %tid.x;
	mad.lo.s32 	%r1, %r25, %r26, %r27;
	setp.ge.s32 	%p1, %r1, %r24;
	@%p1 bra 	$L__BB6_15;
	cvta.to.global.u64 	%rd14, %rd10;
	mul.wide.s32 	%rd15, %r1, 4;
	add.s64 	%rd16, %rd14, %rd15;
	ld.global.f32 	%f109, [%rd16];
	setp.lt.s32 	%p2, %r23, 1;
	@%p2 bra 	$L__BB6_14;
	mul.lo.s32 	%r2, %r23, %r1;
	and.b32  	%r3, %r23, 15;
	setp.lt.u32 	%p3, %r23, 16;
	mov.b32 	%r34, 0;
	@%p3 bra 	$L__BB6_5;
	and.b32  	%r34, %r23, 2147483632;
	neg.s32 	%r32, %r34;
	add.s64 	%rd3, %rd1, 32;
	add.s64 	%rd33, %rd2, 32;
	mov.u32 	%r31, %r2;
$L__BB6_4:
	.pragma "nounroll";
	mul.wide.s32 	%rd17, %r31, 4;
	add.s64 	%rd18, %rd3, %rd17;
	ld.global.f32 	%f16, [%rd33+-32];
	ld.global.f32 	%f17, [%rd18+-32];
	fma.rn.f32 	%f18, %f16, %f17, %f109;
	ld.global.f32 	%f19, [%rd33+-28];
	ld.global.f32 	%f20, [%rd18+-28];
	fma.rn.f32 	%f21, %f19, %f20, %f18;
	ld.global.f32 	%f22, [%rd33+-24];
	ld.global.f32 	%f23, [%rd18+-24];
	fma.rn.f32 	%f24, %f22, %f23, %f21;
	ld.global.f32 	%f25, [%rd33+-20];
	ld.global.f32 	%f26, [%rd18+-20];
	fma.rn.f32 	%f27, %f25, %f26, %f24;
	ld.global.f32 	%f28, [%rd33+-16];
	ld.global.f32 	%f29, [%rd18+-16];
	fma.rn.f32 	%f30, %f28, %f29, %f27;
	ld.global.f32 	%f31, [%rd33+-12];
	ld.global.f32 	%f32, [%rd18+-12];
	fma.rn.f32 	%f33, %f31, %f32, %f30;
	ld.global.f32 	%f34, [%rd33+-8];
	ld.global.f32 	%f35, [%rd18+-8];
	fma.rn.f32 	%f36, %f34, %f35, %f33;
	ld.global.f32 	%f37, [%rd33+-4];
	ld.global.f32 	%f38, [%rd18+-4];
	fma.rn.f32 	%f39, %f37, %f38, %f36;
	ld.global.f32 	%f40, [%rd33];
	ld.global.f32 	%f41, [%rd18];
	fma.rn.f32 	%f42, %f40, %f41, %f39;
	ld.global.f32 	%f43, [%rd33+4];
	ld.global.f32 	%f44, [%rd18+4];
	fma.rn.f32 	%f45, %f43, %f44, %f42;
	ld.global.f32 	%f46, [%rd33+8];
	ld.global.f32 	%f47, [%rd18+8];
	fma.rn.f32 	%f48, %f46, %f47, %f45;
	ld.global.f32 	%f49, [%rd33+12];
	ld.global.f32 	%f50, [%rd18+12];
	fma.rn.f32 	%f51, %f49, %f50, %f48;
	ld.global.f32 	%f52, [%rd33+16];
	ld.global.f32 	%f53, [%rd18+16];
	fma.rn.f32 	%f54, %f52, %f53, %f51;
	ld.global.f32 	%f55, [%rd33+20];
	ld.global.f32 	%f56, [%rd18+20];
	fma.rn.f32 	%f57, %f55, %f56, %f54;
	ld.global.f32 	%f58, [%rd33+24];
	ld.global.f32 	%f59, [%rd18+24];
	fma.rn.f32 	%f60, %f58, %f59, %f57;
	ld.global.f32 	%f61, [%rd33+28];
	ld.global.f32 	%f62, [%rd18+28];
	fma.rn.f32 	%f109, %f61, %f62, %f60;
	add.s32 	%r32, %r32, 16;
	add.s32 	%r31, %r31, 16;
	add.s64 	%rd33, %rd33, 64;
	setp.ne.s32 	%p4, %r32, 0;
	@%p4 bra 	$L__BB6_4;
$L__BB6_5:
	setp.eq.s32 	%p5, %r3, 0;
	@%p5 bra 	$L__BB6_14;
	and.b32  	%r11, %r23, 7;
	setp.lt.u32 	%p6, %r3, 8;
	@%p6 bra 	$L__BB6_8;
	add.s32 	%r29, %r34, %r2;
	mul.wide.u32 	%rd19, %r34, 4;
	add.s64 	%rd20, %rd2, %rd19;
	ld.global.f32 	%f64, [%rd20];
	mul.wide.s32 	%rd21, %r29, 4;
	add.s64 	%rd22, %rd1, %rd21;
	ld.global.f32 	%f65, [%rd22];
	fma.rn.f32 	%f66, %f64, %f65, %f109;
	ld.global.f32 	%f67, [%rd20+4];
	ld.global.f32 	%f68, [%rd22+4];
	fma.rn.f32 	%f69, %f67, %f68, %f66;
	ld.global.f32 	%f70, [%rd20+8];
	ld.global.f32 	%f71, [%rd22+8];
	fma.rn.f32 	%f72, %f70, %f71, %f69;
	ld.global.f32 	%f73, [%rd20+12];
	ld.global.f32 	%f74, [%rd22+12];
	fma.rn.f32 	%f75, %f73, %f74, %f72;
	ld.global.f32 	%f76, [%rd20+16];
	ld.global.f32 	%f77, [%rd22+16];
	fma.rn.f32 	%f78, %f76, %f77, %f75;
	ld.global.f32 	%f79, [%rd20+20];
	ld.global.f32 	%f80, [%rd22+20];
	fma.rn.f32 	%f81, %f79, %f80, %f78;
	ld.global.f32 	%f82, [%rd20+24];
	ld.global.f32 	%f83, [%rd22+24];
	fma.rn.f32 	%f84, %f82, %f83, %f81;
	ld.global.f32 	%f85, [%rd20+28];
	ld.global.f32 	%f86, [%rd22+28];
	fma.rn.f32 	%f109, %f85, %f86, %f84;
	add.s32 	%r34, %r34, 8;
$L__BB6_8:
	setp.eq.s32 	%p7, %r11, 0;
	@%p7 bra 	$L__BB6_14;
	and.b32  	%r14, %r23, 3;
	setp.lt.u32 	%p8, %r11, 4;
	@%p8 bra 	$L__BB6_11;
	add.s32 	%r30, %r34, %r2;
	mul.wide.u32 	%rd23, %r34, 4;
	add.s64 	%rd24, %rd2, %rd23;
	ld.global.f32 	%f88, [%rd24];
	mul.wide.s32 	%rd25, %r30, 4;
	add.s64 	%rd26, %rd1, %rd25;
	ld.global.f32 	%f89, [%rd26];
	fma.rn.f32 	%f90, %f88, %f89, %f109;
	ld.global.f32 	%f91, [%rd24+4];
	ld.global.f32 	%f92, [%rd26+4];
	fma.rn.f32 	%f93, %f91, %f92, %f90;
	ld.global.f32 	%f94, [%rd24+8];
	ld.global.f32 	%f95, [%rd26+8];
	fma.rn.f32 	%f96, %f94, %f95, %f93;
	ld.global.f32 	%f97, [%rd24+12];
	ld.global.f32 	%f98, [%rd26+12];
	fma.rn.f32 	%f109, %f97, %f98, %f96;
	add.s32 	%r34, %r34, 4;
$L__BB6_11:
	setp.eq.s32 	%p9, %r14, 0;
	@%p9 bra 	$L__BB6_14;
	mul.wide.u32 	%rd27, %r34, 4;
	add.s64 	%rd34, %rd2, %rd27;
	add.s32 	%r37, %r34, %r2;
	neg.s32 	%r36, %r14;
$L__BB6_13:
	.pragma "nounroll";
	mul.wide.s32 	%rd28, %r37, 4;
	add.s64 	%rd29, %rd1, %rd28;
	ld.global.f32 	%f99, [%rd34];
	ld.global.f32 	%f100, [%rd29];
	fma.rn.f32 	%f109, %f99, %f100, %f109;
	add.s64 	%rd34, %rd34, 4;
	add.s32 	%r37, %r37, 1;
	add.s32 	%r36, %r36, 1;
	setp.ne.s32 	%p10, %r36, 0;
	@%p10 bra 	$L__BB6_13;
$L__BB6_14:
	cvta.to.global.u64 	%rd30, %rd11;
	add.s64 	%rd32, %rd30, %rd15;
	st.global.f32 	[%rd32], %f109;
$L__BB6_15:
	ret;

}
	// .globl	_Z21apply_activation_tanhPfi
.visible .entry _Z21apply_activation_tanhPfi(
	.param .u64 .ptr .align 1 _Z21apply_activation_tanhPfi_param_0,
	.param .u32 _Z21apply_activation_tanhPfi_param_1
)
{
	.reg .pred 	%p<4>;
	.reg .b32 	%r<6>;
	.reg .b32 	%f<17>;
	.reg .b64 	%rd<5>;

	ld.param.u64 	%rd1, [_Z21apply_activation_tanhPfi_param_0];
	ld.param.u32 	%r2, [_Z21apply_activation_tanhPfi_param_1];
	mov.u32 	%r3, %ctaid.x;
	mov.u32 	%r4, %ntid.x;
	mov.u32 	%r5, %tid.x;
	mad.lo.s32 	%r1, %r3, %r4, %r5;
	setp.ge.s32 	%p1, %r1, %r2;
	@%p1 bra 	$L__BB7_2;
	cvta.to.global.u64 	%rd2, %rd1;
	mul.wide.s32 	%rd3, %r1, 4;
	add.s64 	%rd4, %rd2, %rd3;
	ld.global.f32 	%f1, [%rd4];
	abs.f32 	%f2, %f1;
	mul.f32 	%f3, %f2, 0f4038AA3B;
	ex2.approx.ftz.f32 	%f4, %f3;
	add.f32 	%f5, %f4, 0f3F800000;
	rcp.approx.ftz.f32 	%f6, %f5;
	fma.rn.f32 	%f7, %f6, 0fC0000000, 0f3F800000;
	setp.ge.f32 	%p2, %f2, 0f41102CB4;
	selp.f32 	%f8, 0f3F800000, %f7, %p2;
	copysign.f32 	%f9, %f1, %f8;
	mul.f32 	%f10, %f1, %f1;
	fma.rn.f32 	%f11, %f10, 0f3C80F082, 0fBD563CAE;
	fma.rn.f32 	%f12, %f11, %f10, 0f3E085941;
	fma.rn.f32 	%f13, %f12, %f10, 0fBEAAA9ED;
	fma.rn.f32 	%f14, %f13, %f10, 0f00000000;
	fma.rn.f32 	%f15, %f14, %f1, %f1;
	setp.ge.f32 	%p3, %f2, 0f3F19999A;
	selp.f32 	%f16, %f9, %f15, %p3;
	st.global.f32 	[%rd4], %f16;
$L__BB7_2:
	ret;

}
	// .globl	_Z24apply_activation_softmaxPfii
.visible .entry _Z24apply_activation_softmaxPfii(
	.param .u64 .ptr .align 1 _Z24apply_activation_softmaxPfii_param_0,
	.param .u32 _Z24apply_activation_softmaxPfii_param_1,
	.param .u32 _Z24apply_activation_softmaxPfii_param_2
)
{
	.reg .pred 	%p<20>;
	.reg .b32 	%r<82>;
	.reg .b32 	%f<308>;
	.reg .b64 	%rd<28>;

	ld.param.u64 	%rd11, [_Z24apply_activation_softmaxPfii_param_0];
	ld.param.u32 	%r32, [_Z24apply_activation_softmaxPfii_param_1];
	ld.param.u32 	%r31, [_Z24apply_activation_softmaxPfii_param_2];
	cvta.to.global.u64 	%rd1, %rd11;
	mov.u32 	%r33, %ctaid.x;
	mov.u32 	%r34, %ntid.x;
	mov.u32 	%r35, %tid.x;
	mad.lo.s32 	%r1, %r33, %r34, %r35;
	setp.ge.s32 	%p1, %r1, %r32;
	@%p1 bra 	$L__BB8_28;
	ld.global.f32 	%f298, [%rd1];
	setp.lt.s32 	%p2, %r31, 2;
	@%p2 bra 	$L__BB8_15;
	add.s32 	%r2, %r31, -1;
	add.s32 	%r37, %r31, -2;
	and.b32  	%r3, %r2, 15;
	setp.lt.u32 	%p3, %r37, 15;
	mov.b32 	%r73, 1;
	@%p3 bra 	$L__BB8_6;
	and.b32  	%r39, %r2, -16;
	neg.s32 	%r77, %r39;
	add.s64 	%rd26, %rd1, 32;
	mov.b32 	%r76, 0;
$L__BB8_4:
	.pragma "nounroll";
	ld.global.f32 	%f28, [%rd26+-28];
	max.f32 	%f29, %f298, %f28;
	ld.global.f32 	%f30, [%rd26+-24];
	max.f32 	%f31, %f29, %f30;
	ld.global.f32 	%f32, [%rd26+-20];
	max.f32 	%f33, %f31, %f32;
	ld.global.f32 	%f34, [%rd26+-16];
	max.f32 	%f35, %f33, %f34;
	ld.global.f32 	%f36, [%rd26+-12];
	max.f32 	%f37, %f35, %f36;
	ld.global.f32 	%f38, [%rd26+-8];
	max.f32 	%f39, %f37, %f38;
	ld.global.f32 	%f40, [%rd26+-4];
	max.f32 	%f41, %f39, %f40;
	ld.global.f32 	%f42, [%rd26];
	max.f32 	%f43, %f41, %f42;
	ld.global.f32 	%f44, [%rd26+4];
	max.f32 	%f45, %f43, %f44;
	ld.global.f32 	%f46, [%rd26+8];
	max.f32 	%f47, %f45, %f46;
	ld.global.f32 	%f48, [%rd26+12];
	max.f32 	%f49, %f47, %f48;
	ld.global.f32 	%f50, [%rd26+16];
	max.f32 	%f51, %f49, %f50;
	ld.global.f32 	%f52, [%rd26+20];
	max.f32 	%f53, %f51, %f52;
	ld.global.f32 	%f54, [%rd26+24];
	max.f32 	%f55, %f53, %f54;
	ld.global.f32 	%f56, [%rd26+28];
	max.f32 	%f57, %f55, %f56;
	ld.global.f32 	%f58, [%rd26+32];
	max.f32 	%f298, %f57, %f58;
	add.s32 	%r77, %r77, 16;
	add.s32 	%r76, %r76, 16;
	add.s64 	%rd26, %rd26, 64;
	setp.eq.s32 	%p4, %r77, 0;
	@%p4 bra 	$L__BB8_5;
	bra.uni 	$L__BB8_4;
$L__BB8_5:
	add.s32 	%r73, %r76, 1;
$L__BB8_6:
	setp.eq.s32 	%p5, %r3, 0;
	@%p5 bra 	$L__BB8_15;
	and.b32  	%r7, %r2, 7;
	setp.lt.u32 	%p6, %r3, 8;
	@%p6 bra 	$L__BB8_9;
	mul.wide.u32 	%rd12, %r73, 4;
	add.s64 	%rd13, %rd1, %rd12;
	ld.global.f32 	%f60, [%rd13];
	max.f32 	%f61, %f298, %f60;
	ld.global.f32 	%f62, [%rd13+4];
	max.f32 	%f63, %f61, %f62;
	ld.global.f32 	%f64, [%rd13+8];
	max.f32 	%f65, %f63, %f64;
	ld.global.f32 	%f66, [%rd13+12];
	max.f32 	%f67, %f65, %f66;
	ld.global.f32 	%f68, [%rd13+16];
	max.f32 	%f69, %f67, %f68;
	ld.global.f32 	%f70, [%rd13+20];
	max.f32 	%f71, %f69, %f70;
	ld.global.f32 	%f72, [%rd13+24];
	max.f32 	%f73, %f71, %f72;
	ld.global.f32 	%f74, [%rd13+28];
	max.f32 	%f298, %f73, %f74;
	add.s32 	%r73, %r73, 8;
$L__BB8_9:
	setp.eq.s32 	%p7, %r7, 0;
	@%p7 bra 	$L__BB8_15;
	and.b32  	%r10, %r2, 3;
	setp.lt.u32 	%p8, %r7, 4;
	@%p8 bra 	$L__BB8_12;
	mul.wide.u32 	%rd14, %r73, 4;
	add.s64 	%rd15, %rd1, %rd14;
	ld.global.f32 	%f76, [%rd15];
	max.f32 	%f77, %f298, %f76;
	ld.global.f32 	%f78, [%rd15+4];
	max.f32 	%f79, %f77, %f78;
	ld.global.f32 	%f80, [%rd15+8];
	max.f32 	%f81, %f79, %f80;
	ld.global.f32 	%f82, [%rd15+12];
	max.f32 	%f298, %f81, %f82;
	add.s32 	%r73, %r73, 4;
$L__BB8_12:
	setp.eq.s32 	%p9, %r10, 0;
	@%p9 bra 	$L__BB8_15;
	mul.wide.u32 	%rd16, %r73, 4;
	add.s64 	%rd25, %rd1, %rd16;
	neg.s32 	%r75, %r10;
$L__BB8_14:
	.pragma "nounroll";
	ld.global.f32 	%f83, [%rd25];
	max.f32 	%f298, %f298, %f83;
	add.s64 	%rd25, %rd25, 4;
	add.s32 	%r75, %r75, 1;
	setp.ne.s32 	%p10, %r75, 0;
	@%p10 bra 	$L__BB8_14;
$L__BB8_15:
	setp.lt.s32 	%p11, %r31, 1;
	mov.f32 	%f307, 0f00000000;
	@%p11 bra 	$L__BB8_27;
	and.b32  	%r16, %r31, 7;
	setp.lt.u32 	%p12, %r31, 8;
	mov.f32 	%f307, 0f00000000;
	mov.b32 	%r79, 0;
	@%p12 bra 	$L__BB8_19;
	and.b32  	%r79, %r31, 2147483640;
	neg.s32 	%r78, %r79;
	add.s64 	%rd27, %rd1, 16;
	mov.f32 	%f307, 0f00000000;
$L__BB8_18:
	.pragma "nounroll";
	ld.global.f32 	%f88, [%rd27+-16];
	sub.f32 	%f89, %f88, %f298;
	fma.rn.f32 	%f90, %f89, 0f3BBB989D, 0f3F000000;
	cvt.sat.f32.f32 	%f91, %f90;
	mov.f32 	%f92, 0f4B400001;
	mov.f32 	%f93, 0f437C0000;
	fma.rm.f32 	%f94, %f91, %f93, %f92;
	add.f32 	%f95, %f94, 0fCB40007F;
	neg.f32 	%f96, %f95;
	fma.rn.f32 	%f97, %f89, 0f3FB8AA3B, %f96;
	fma.rn.f32 	%f98, %f89, 0f32A57060, %f97;
	mov.b32 	%r41, %f94;
	shl.b32 	%r42, %r41, 23;
	mov.b32 	%f99, %r42;
	ex2.approx.ftz.f32 	%f100, %f98;
	mul.f32 	%f101, %f100, %f99;
	st.global.f32 	[%rd27+-16], %f101;
	add.f32 	%f102, %f307, %f101;
	ld.global.f32 	%f103, [%rd27+-12];
	sub.f32 	%f104, %f103, %f298;
	fma.rn.f32 	%f105, %f104, 0f3BBB989D, 0f3F000000;
	cvt.sat.f32.f32 	%f106, %f105;
	fma.rm.f32 	%f107, %f106, %f93, %f92;
	add.f32 	%f108, %f107, 0fCB40007F;
	neg.f32 	%f109, %f108;
	fma.rn.f32 	%f110, %f104, 0f3FB8AA3B, %f109;
	fma.rn.f32 	%f111, %f104, 0f32A57060, %f110;
	mov.b32 	%r43, %f107;
	shl.b32 	%r44, %r43, 23;
	mov.b32 	%f112, %r44;
	ex2.approx.ftz.f32 	%f113, %f111;
	mul.f32 	%f114, %f113, %f112;
	st.global.f32 	[%rd27+-12], %f114;
	add.f32 	%f115, %f102, %f114;
	ld.global.f32 	%f116, [%rd27+-8];
	sub.f32 	%f117, %f116, %f298;
	fma.rn.f32 	%f118, %f117, 0f3BBB989D, 0f3F000000;
	cvt.sat.f32.f32 	%f119, %f118;
	fma.rm.f32 	%f120, %f119, %f93, %f92;
	add.f32 	%f121, %f120, 0fCB40007F;
	neg.f32 	%f122, %f121;
	fma.rn.f32 	%f123, %f117, 0f3FB8AA3B, %f122;
	fma.rn.f32 	%f124, %f117, 0f32A57060, %f123;
	mov.b32 	%r45, %f120;
	shl.b32 	%r46, %r45, 23;
	mov.b32 	%f125, %r46;
	ex2.approx.ftz.f32 	%f126, %f124;
	mul.f32 	%f127, %f126, %f125;
	st.global.f32 	[%rd27+-8], %f127;
	add.f32 	%f128, %f115, %f127;
	ld.global.f32 	%f129, [%rd27+-4];
	sub.f32 	%f130, %f129, %f298;
	fma.rn.f32 	%f131, %f130, 0f3BBB989D, 0f3F000000;
	cvt.sat.f32.f32 	%f132, %f131;
	fma.rm.f32 	%f133, %f132, %f93, %f92;
	add.f32 	%f134, %f133, 0fCB40007F;
	neg.f32 	%f135, %f134;
	fma.rn.f32 	%f136, %f130, 0f3FB8AA3B, %f135;
	fma.rn.f32 	%f137, %f130, 0f32A57060, %f136;
	mov.b32 	%r47, %f133;
	shl.b32 	%r48, %r47, 23;
	mov.b32 	%f138, %r48;
	ex2.approx.ftz.f32 	%f139, %f137;
	mul.f32 	%f140, %f139, %f138;
	st.global.f32 	[%rd27+-4], %f140;
	add.f32 	%f141, %f128, %f140;
	ld.global.f32 	%f142, [%rd27];
	sub.f32 	%f143, %f142, %f298;
	fma.rn.f32 	%f144, %f143, 0f3BBB989D, 0f3F000000;
	cvt.sat.f32.f32 	%f145, %f144;
	fma.rm.f32 	%f146, %f145, %f93, %f92;
	add.f32 	%f147, %f146, 0fCB40007F;
	neg.f32 	%f148, %f147;
	fma.rn.f32 	%f149, %f143, 0f3FB8AA3B, %f148;
	fma.rn.f32 	%f150, %f143, 0f32A57060, %f149;
	mov.b32 	%r49, %f146;
	shl.b32 	%r50, %r49, 23;
	mov.b32 	%f151, %r50;
	ex2.approx.ftz.f32 	%f152, %f150;
	mul.f32 	%f153, %f152, %f151;
	st.global.f32 	[%rd27], %f153;
	add.f32 	%f154, %f141, %f153;
	ld.global.f32 	%f155, [%rd27+4];
	sub.f32 	%f156, %f155, %f298;
	fma.rn.f32 	%f157, %f156, 0f3BBB989D, 0f3F000000;
	cvt.sat.f32.f32 	%f158, %f157;
	fma.rm.f32 	%f159, %f158, %f93, %f92;
	add.f32 	%f160, %f159, 0fCB40007F;
	neg.f32 	%f161, %f160;
	fma.rn.f32 	%f162, %f156, 0f3FB8AA3B, %f161;
	fma.rn.f32 	%f163, %f156, 0f32A57060, %f162;
	mov.b32 	%r51, %f159;
	shl.b32 	%r52, %r51, 23;
	mov.b32 	%f164, %r52;
	ex2.approx.ftz.f32 	%f165, %f163;
	mul.f32 	%f166, %f165, %f164;
	st.global.f32 	[%rd27+4], %f166;
	add.f32 	%f167, %f154, %f166;
	ld.global.f32 	%f168, [%rd27+8];
	sub.f32 	%f169, %f168, %f298;
	fma.rn.f32 	%f170, %f169, 0f3BBB989D, 0f3F000000;
	cvt.sat.f32.f32 	%f171, %f170;
	fma.rm.f32 	%f172, %f171, %f93, %f92;
	add.f32 	%f173, %f172, 0fCB40007F;
	neg.f32 	%f174, %f173;
	fma.rn.f32 	%f175, %f169, 0f3FB8AA3B, %f174;
	fma.rn.f32 	%f176, %f169, 0f32A57060, %f175;
	mov.b32 	%r53, %f172;
	shl.b32 	%r54, %r53, 23;
	mov.b32 	%f177, %r54;
	ex2.approx.ftz.f32 	%f178, %f176;
	mul.f32 	%f179, %f178, %f177;
	st.global.f32 	[%rd27+8], %f179;
	add.f32 	%f180, %f167, %f179;
	ld.global.f32 	%f181, [%rd27+12];
	sub.f32 	%f182, %f181, %f298;
	fma.rn.f32 	%f183, %f182, 0f3BBB989D, 0f3F000000;
	cvt.sat.f32.f32 	%f184, %f183;
	fma.rm.f32 	%f185, %f184, %f93, %f92;
	add.f32 	%f186, %f185, 0fCB40007F;
	neg.f32 	%f187, %f186;
	fma.rn.f32 	%f188, %f182, 0f3FB8AA3B, %f187;
	fma.rn.f32 	%f189, %f182, 0f32A57060, %f188;
	mov.b32 	%r55, %f185;
	shl.b32 	%r56, %r55, 23;
	mov.b32 	%f190, %r56;
	ex2.approx.ftz.f32 	%f191, %f189;
	mul.f32 	%f192, %f191, %f190;
	st.global.f32 	[%rd27+12], %f192;
	add.f32 	%f307, %f180, %f192;
	add.s32 	%r78, %r78, 8;
	add.s64 	%rd27, %rd27, 32;
	setp.ne.s32 	%p13, %r78, 0;
	@%p13 bra 	$L__BB8_18;
$L__BB8_19:
	setp.eq.s32 	%p14, %r16, 0;
	@%p14 bra 	$L__BB8_27;
	and.b32  	%r26, %r31, 3;
	setp.lt.u32 	%p15, %r16, 4;
	@%p15 bra 	$L__BB8_22;
	mul.wide.u32 	%rd17, %r79, 4;
	add.s64 	%rd18, %rd1, %rd17;
	ld.global.f32 	%f194, [%rd18];
	sub.f32 	%f195, %f194, %f298;
	fma.rn.f32 	%f196, %f195, 0f3BBB989D, 0f3F000000;
	cvt.sat.f32.f32 	%f197, %f196;
	mov.f32 	%f198, 0f4B400001;
	mov.f32 	%f199, 0f437C0000;
	fma.rm.f32 	%f200, %f197, %f199, %f198;
	add.f32 	%f201, %f200, 0fCB40007F;
	neg.f32 	%f202, %f201;
	fma.rn.f32 	%f203, %f195, 0f3FB8AA3B, %f202;
	fma.rn.f32 	%f204, %f195, 0f32A57060, %f203;
	mov.b32 	%r57, %f200;
	shl.b32 	%r58, %r57, 23;
	mov.b32 	%f205, %r58;
	ex2.approx.ftz.f32 	%f206, %f204;
	mul.f32 	%f207, %f206, %f205;
	st.global.f32 	[%rd18], %f207;
	add.f32 	%f208, %f307, %f207;
	ld.global.f32 	%f209, [%rd18+4];
	sub.f32 	%f210, %f209, %f298;
	fma.rn.f32 	%f211, %f210, 0f3BBB989D, 0f3F000000;
	cvt.sat.f32.f32 	%f212, %f211;
	fma.rm.f32 	%f213, %f212, %f199, %f198;
	add.f32 	%f214, %f213, 0fCB40007F;
	neg.f32 	%f215, %f214;
	fma.rn.f32 	%f216, %f210, 0f3FB8AA3B, %f215;
	fma.rn.f32 	%f217, %f210, 0f32A57060, %f216;
	mov.b32 	%r59, %f213;
	shl.b32 	%r60, %r59, 23;
	mov.b32 	%f218, %r60;
	ex2.approx.ftz.f32 	%f219, %f217;
	mul.f32 	%f220, %f219, %f218;
	st.global.f32 	[%rd18+4], %f220;
	add.f32 	%f221, %f208, %f220;
	ld.global.f32 	%f222, [%rd18+8];
	sub.f32 	%f223, %f222, %f298;
	fma.rn.f32 	%f224, %f223, 0f3BBB989D, 0f3F000000;
	cvt.sat.f32.f32 	%f225, %f224;
	fma.rm.f32 	%f226, %f225, %f199, %f198;
	add.f32 	%f227, %f226, 0fCB40007F;
	neg.f32 	%f228, %f227;
	fma.rn.f32 	%f229, %f223, 0f3FB8AA3B, %f228;
	fma.rn.f32 	%f230, %f223, 0f32A57060, %f229;
	mov.b32 	%r61, %f226;
	shl.b32 	%r62, %r61, 23;
	mov.b32 	%f231, %r62;
	ex2.approx.ftz.f32 	%f232, %f230;
	mul.f32 	%f233, %f232, %f231;
	st.global.f32 	[%rd18+8], %f233;
	add.f32 	%f234, %f221, %f233;
	ld.global.f32 	%f235, [%rd18+12];
	sub.f32 	%f236, %f235, %f298;
	fma.rn.f32 	%f237, %f236, 0f3BBB989D, 0f3F000000;
	cvt.sat.f32.f32 	%f238, %f237;
	fma.rm.f32 	%f239, %f238, %f199, %f198;
	add.f32 	%f240, %f239, 0fCB40007F;
	neg.f32 	%f241, %f240;
	fma.rn.f32 	%f242, %f236, 0f3FB8AA3B, %f241;
	fma.rn.f32 	%f243, %f236, 0f32A57060, %f242;
	mov.b32 	%r63, %f239;
	shl.b32 	%r64, %r63, 23;
	mov.b32 	%f244, %r64;
	ex2.approx.ftz.f32 	%f245, %f243;
	mul.f32 	%f246, %f245, %f244;
	st.global.f32 	[%rd18+12], %f246;
	add.f32 	%f307, %f234, %f246;
	add.s32 	%r79, %r79, 4;
$L__BB8_22:
	setp.eq.s32 	%p16, %r26, 0;
	@%p16 bra 	$L__BB8_27;
	setp.eq.s32 	%p17, %r26, 1;
	@%p17 bra 	$L__BB8_25;
	mul.wide.u32 	%rd19, %r79, 4;
	add.s64 	%rd20, %rd1, %rd19;
	ld.global.f32 	%f248, [%rd20];
	sub.f32 	%f249, %f248, %f298;
	fma.rn.f32 	%f250, %f249, 0f3BBB989D, 0f3F000000;
	cvt.sat.f32.f32 	%f251, %f250;
	mov.f32 	%f252, 0f4B400001;
	mov.f32 	%f253, 0f437C0000;
	fma.rm.f32 	%f254, %f251, %f253, %f252;
	add.f32 	%f255, %f254, 0fCB40007F;
	neg.f32 	%f256, %f255;
	fma.rn.f32 	%f257, %f249, 0f3FB8AA3B, %f256;
	fma.rn.f32 	%f258, %f249, 0f32A57060, %f257;
	mov.b32 	%r65, %f254;
	shl.b32 	%r66, %r65, 23;
	mov.b32 	%f259, %r66;
	ex2.approx.ftz.f32 	%f260, %f258;
	mul.f32 	%f261, %f260, %f259;
	st.global.f32 	[%rd20], %f261;
	add.f32 	%f262, %f307, %f261;
	ld.global.f32 	%f263, [%rd20+4];
	sub.f32 	%f264, %f263, %f298;
	fma.rn.f32 	%f265, %f264, 0f3BBB989D, 0f3F000000;
	cvt.sat.f32.f32 	%f266, %f265;
	fma.rm.f32 	%f267, %f266, %f253, %f252;
	add.f32 	%f268, %f267, 0fCB40007F;
	neg.f32 	%f269, %f268;
	fma.rn.f32 	%f270, %f264, 0f3FB8AA3B, %f269;
	fma.rn.f32 	%f271, %f264, 0f32A57060, %f270;
	mov.b32 	%r67, %f267;
	shl.b32 	%r68, %r67, 23;
	mov.b32 	%f272, %r68;
	ex2.approx.ftz.f32 	%f273, %f271;
	mul.f32 	%f274, %f273, %f272;
	st.global.f32 	[%rd20+4], %f274;
	add.f32 	%f307, %f262, %f274;
	add.s32 	%r79, %r79, 2;
$L__BB8_25:
	and.b32  	%r69, %r31, 1;
	setp.eq.b32 	%p18, %r69, 1;
	not.pred 	%p19, %p18;
	@%p19 bra 	$L__BB8_27;
	mul.wide.u32 	%rd21, %r79, 4;
	add.s64 	%rd22, %rd1, %rd21;
	ld.global.f32 	%f275, [%rd22];
	sub.f32 	%f276, %f275, %f298;
	fma.rn.f32 	%f277, %f276, 0f3BBB989D, 0f3F000000;
	cvt.sat.f32.f32 	%f278, %f277;
	mov.f32 	%f279, 0f4B400001;
	mov.f32 	%f280, 0f437C0000;
	fma.rm.f32 	%f281, %f278, %f280, %f279;
	add.f32 	%f282, %f281, 0fCB40007F;
	neg.f32 	%f283, %f282;
	fma.rn.f32 	%f284, %f276, 0f3FB8AA3B, %f283;
	fma.rn.f32 	%f285, %f276, 0f32A57060, %f284;
	mov.b32 	%r70, %f281;
	shl.b32 	%r71, %r70, 23;
	mov.b32 	%f286, %r71;
	ex2.approx.ftz.f32 	%f287, %f285;
	mul.f32 	%f288, %f287, %f286;
	st.global.f32 	[%rd22], %f288;
	add.f32 	%f307, %f307, %f288;
$L__BB8_27:
	mul.wide.s32 	%rd23, %r1, 4;
	add.s64 	%rd24, %rd1, %rd23;
	ld.global.f32 	%f289, [%rd24];
	div.rn.f32 	%f290, %f289, %f307;
	st.global.f32 	[%rd24], %f290;
$L__BB8_28:
	ret;

}


// ===== COMPILED SASS (sm_100) =====

	.target	sm_100

	.elftype	@"ET_EXEC"


//--------------------- .note.nv.tkinfo           --------------------------
	.section	.note.nv.tkinfo,"",@"SHT_NOTE"
	.sectionflags	@"SHF_NOTE_NV_TKINFO"
	.tkinfo
        /*0018*/ 	.word	0x00000002
        /*0030*/ 	.string	""
        /*0030*/ 	.string	"ptxas"
        /*0030*/ 	.string	"Cuda compilation tools, release 13.0, V13.0.88"
        /*0030*/ 	.string	"Build cuda_13.0.r13.0/compiler.36424714_0"
        /*0030*/ 	.string	"-arch sm_100 -m 64 "



//--------------------- .note.nv.cuinfo           --------------------------
	.section	.note.nv.cuinfo,"",@"SHT_NOTE"
	.sectionflags	@"SHF_NOTE_NV_CUINFO"
        /*0018*/ 	.short	0x0002
        /*001a*/ 	.short	0x0064
        /*001c*/ 	.short	0x0082
	.zero		2


//--------------------- .nv.info                  --------------------------
	.section	.nv.info,"",@"SHT_CUDA_INFO"
	.align	4


	//----- nvinfo : EIATTR_REGCOUNT
	.align		4
        /*0000*/ 	.byte	0x04, 0x2f
        /*0002*/ 	.short	(.L_1 - .L_0)
	.align		4
.L_0:
        /*0004*/ 	.word	index@(_Z13cudaMatrixAddPfS_S_ii)
        /*0008*/ 	.word	0x0000000c


	//----- nvinfo : EIATTR_FRAME_SIZE
	.align		4
.L_1:
        /*000c*/ 	.byte	0x04, 0x11
        /*000e*/ 	.short	(.L_3 - .L_2)
	.align		4
.L_2:
        /*0010*/ 	.word	index@(_Z13cudaMatrixAddPfS_S_ii)
        /*0014*/ 	.word	0x00000000


	//----- nvinfo : EIATTR_REGCOUNT
	.align		4
.L_3:
        /*0018*/ 	.byte	0x04, 0x2f
        /*001a*/ 	.short	(.L_5 - .L_4)
	.align		4
.L_4:
        /*001c*/ 	.word	index@(_Z14cudaMatrixMultPfS_S_ii)
        /*0020*/ 	.word	0x00000020


	//----- nvinfo : EIATTR_FRAME_SIZE
	.align		4
.L_5:
        /*0024*/ 	.byte	0x04, 0x11
        /*0026*/ 	.short	(.L_7 - .L_6)
	.align		4
.L_6:
        /*0028*/ 	.word	index@(_Z14cudaMatrixMultPfS_S_ii)
        /*002c*/ 	.word	0x00000000


	//----- nvinfo : EIATTR_REGCOUNT
	.align		4
.L_7:
        /*0030*/ 	.byte	0x04, 0x2f
        /*0032*/ 	.short	(.L_9 - .L_8)
	.align		4
.L_8:
        /*0034*/ 	.word	index@(_Z11convolve_2DPfS_S_)
        /*0038*/ 	.word	0x00000020


	//----- nvinfo : EIATTR_FRAME_SIZE
	.align		4
.L_9:
        /*003c*/ 	.byte	0x04, 0x11
        /*003e*/ 	.short	(.L_11 - .L_10)
	.align		4
.L_10:
        /*0040*/ 	.word	index@(_Z11convolve_2DPfS_S_)
        /*0044*/ 	.word	0x00000000


	//----- nvinfo : EIATTR_REGCOUNT
	.align		4
.L_11:
        /*0048*/ 	.byte	0x04, 0x2f
        /*004a*/ 	.short	(.L_13 - .L_12)
	.align		4
.L_12:
        /*004c*/ 	.word	index@(_Z11subsample2DPfS_iiii)
        /*0050*/ 	.word	0x00000011


	//----- nvinfo : EIATTR_FRAME_SIZE
	.align		4
.L_13:
        /*0054*/ 	.byte	0x04, 0x11
        /*0056*/ 	.short	(.L_15 - .L_14)
	.align		4
.L_14:
        /*0058*/ 	.word	index@(_Z11subsample2DPfS_iiii)
        /*005c*/ 	.word	0x00000000


	//----- nvinfo : EIATTR_REGCOUNT
	.align		4
.L_15:
        /*0060*/ 	.byte	0x04, 0x2f
        /*0062*/ 	.short	(.L_17 - .L_16)
	.align		4
.L_16:
        /*0064*/ 	.word	index@(_Z21convolve_multichannelPfS_S_iiiiiii)
        /*0068*/ 	.word	0x00000020


	//----- nvinfo : EIATTR_FRAME_SIZE
	.align		4
.L_17:
        /*006c*/ 	.byte	0x04, 0x11
        /*006e*/ 	.short	(.L_19 - .L_18)
	.align		4
.L_18:
        /*0070*/ 	.word	index@(_Z21convolve_multichannelPfS_S_iiiiiii)
        /*0074*/ 	.word	0x00000000


	//----- nvinfo : EIATTR_REGCOUNT
	.align		4
.L_19:
        /*0078*/ 	.byte	0x04, 0x2f
        /*007a*/ 	.short	(.L_21 - .L_20)
	.align		4
.L_20:
        /*007c*/ 	.word	index@(_Z7flattenPfS_iii)
        /*0080*/ 	.word	0x0000000a


	//----- nvinfo : EIATTR_FRAME_SIZE
	.align		4
.L_21:
        /*0084*/ 	.byte	0x04, 0x11
        /*0086*/ 	.short	(.L_23 - .L_22)
	.align		4
.L_22:
        /*0088*/ 	.word	index@(_Z7flattenPfS_iii)
        /*008c*/ 	.word	0x00000000


	//----- nvinfo : EIATTR_REGCOUNT
	.align		4
.L_23:
        /*0090*/ 	.byte	0x04, 0x2f
        /*0092*/ 	.short	(.L_25 - .L_24)
	.align		4
.L_24:
        /*0094*/ 	.word	index@(_Z5densePfS_S_S_ii)
        /*0098*/ 	.word	0x0000001f


	//----- nvinfo : EIATTR_FRAME_SIZE
	.align		4
.L_25:
        /*009c*/ 	.byte	0x04, 0x11
        /*009e*/ 	.short	(.L_27 - .L_26)
	.align		4
.L_26:
        /*00a0*/ 	.word	index@(_Z5densePfS_S_S_ii)
        /*00a4*/ 	.word	0x00000000


	//----- nvinfo : EIATTR_REGCOUNT
	.align		4
.L_27:
        /*00a8*/ 	.byte	0x04, 0x2f
        /*00aa*/ 	.short	(.L_29 - .L_28)
	.align		4
.L_28:
        /*00ac*/ 	.word	index@(_Z21apply_activation_tanhPfi)
        /*00b0*/ 	.word	0x0000000c


	//----- nvinfo : EIATTR_FRAME_SIZE
	.align		4
.L_29:
        /*00b4*/ 	.byte	0x04, 0x11
        /*00b6*/ 	.short	(.L_31 - .L_30)
	.align		4
.L_30:
        /*00b8*/ 	.word	index@(_Z21apply_activation_tanhPfi)
        /*00bc*/ 	.word	0x00000000


	//----- nvinfo : EIATTR_REGCOUNT
	.align		4
.L_31:
        /*00c0*/ 	.byte	0x04, 0x2f
        /*00c2*/ 	.short	(.L_33 - .L_32)
	.align		4
.L_32:
        /*00c4*/ 	.word	index@(_Z24apply_activation_softmaxPfii)
        /*00c8*/ 	.word	0x0000001e


	//----- nvinfo : EIATTR_FRAME_SIZE
	.align		4
.L_33:
        /*00cc*/ 	.byte	0x04, 0x11
        /*00ce*/ 	.short	(.L_35 - .L_34)
	.align		4
.L_34:
        /*00d0*/ 	.word	index@($__internal_0_$__cuda_sm3x_div_rn_noftz_f32_slowpath)
        /*00d4*/ 	.word	0x00000000


	//----- nvinfo : EIATTR_FRAME_SIZE
	.align		4
.L_35:
        /*00d8*/ 	.byte	0x04, 0x11
        /*00da*/ 	.short	(.L_37 - .L_36)
	.align		4
.L_36:
        /*00dc*/ 	.word	index@(_Z24apply_activation_softmaxPfii)
        /*00e0*/ 	.word	0x00000000


	//----- nvinfo : EIATTR_MIN_STACK_SIZE
	.align		4
.L_37:
        /*00e4*/ 	.byte	0x04, 0x12
        /*00e6*/ 	.short	(.L_39 - .L_38)
	.align		4
.L_38:
        /*00e8*/ 	.word	index@(_Z24apply_activation_softmaxPfii)
        /*00ec*/ 	.word	0x00000000


	//----- nvinfo : EIATTR_MIN_STACK_SIZE
	.align		4
.L_39:
        /*00f0*/ 	.byte	0x04, 0x12
        /*00f2*/ 	.short	(.L_41 - .L_40)
	.align		4
.L_40:
        /*00f4*/ 	.word	index@(_Z21apply_activation_tanhPfi)
        /*00f8*/ 	.word	0x00000000


	//----- nvinfo : EIATTR_MIN_STACK_SIZE
	.align		4
.L_41:
        /*00fc*/ 	.byte	0x04, 0x12
        /*00fe*/ 	.short	(.L_43 - .L_42)
	.align		4
.L_42:
        /*0100*/ 	.word	index@(_Z5densePfS_S_S_ii)
        /*0104*/ 	.word	0x00000000


	//----- nvinfo : EIATTR_MIN_STACK_SIZE
	.align		4
.L_43:
        /*0108*/ 	.byte	0x04, 0x12
        /*010a*/ 	.short	(.L_45 - .L_44)
	.align		4
.L_44:
        /*010c*/ 	.word	index@(_Z7flattenPfS_iii)
        /*0110*/ 	.word	0x00000000


	//----- nvinfo : EIATTR_MIN_STACK_SIZE
	.align		4
.L_45:
        /*0114*/ 	.byte	0x04, 0x12
        /*0116*/ 	.short	(.L_47 - .L_46)
	.align		4
.L_46:
        /*0118*/ 	.word	index@(_Z21convolve_multichannelPfS_S_iiiiiii)
        /*011c*/ 	.word	0x00000000


	//----- nvinfo : EIATTR_MIN_STACK_SIZE
	.align		4
.L_47:
        /*0120*/ 	.byte	0x04, 0x12
        /*0122*/ 	.short	(.L_49 - .L_48)
	.align		4
.L_48:
        /*0124*/ 	.word	index@(_Z11subsample2DPfS_iiii)
        /*0128*/ 	.word	0x00000000


	//----- nvinfo : EIATTR_MIN_STACK_SIZE
	.align		4
.L_49:
        /*012c*/ 	.byte	0x04, 0x12
        /*012e*/ 	.short	(.L_51 - .L_50)
	.align		4
.L_50:
        /*0130*/ 	.word	index@(_Z11convolve_2DPfS_S_)
        /*0134*/ 	.word	0x00000000


	//----- nvinfo : EIATTR_MIN_STACK_SIZE
	.align		4
.L_51:
        /*0138*/ 	.byte	0x04, 0x12
        /*013a*/ 	.short	(.L_53 - .L_52)
	.align		4
.L_52:
        /*013c*/ 	.word	index@(_Z14cudaMatrixMultPfS_S_ii)
        /*0140*/ 	.word	0x00000000


	//----- nvinfo : EIATTR_MIN_STACK_SIZE
	.align		4
.L_53:
        /*0144*/ 	.byte	0x04, 0x12
        /*0146*/ 	.short	(.L_55 - .L_54)
	.align		4
.L_54:
        /*0148*/ 	.word	index@(_Z13cudaMatrixAddPfS_S_ii)
        /*014c*/ 	.word	0x00000000
.L_55:


//--------------------- .nv.compat                --------------------------
	.section	.nv.compat,"",@"SHT_CUDA_COMPAT_INFO"
	.align	4
        /*0000*/ 	.byte	0x02, 0x09, 0x00, 0x00, 0x02, 0x02, 0x01, 0x00, 0x02, 0x05, 0x05, 0x00, 0x03, 0x07, 0x01, 0x01
        /*0010*/ 	.byte	0x02, 0x03, 0x00, 0x00, 0x02, 0x06, 0x01, 0x00, 0x04, 0x0b, 0x08, 0x00, 0x01, 0x00, 0x00, 0x00
        /*0020*/ 	.byte	0x00, 0x00, 0x00, 0x00


//--------------------- .nv.info._Z24apply_activation_softmaxPfii --------------------------
	.section	.nv.info._Z24apply_activation_softmaxPfii,"",@"SHT_CUDA_INFO"
	.sectionflags	@""
	.align	4


	//----- nvinfo : EIATTR_CUDA_API_VERSION
	.align		4
        /*0000*/ 	.byte	0x04, 0x37
        /*0002*/ 	.short	(.L_57 - .L_56)
.L_56:
        /*0004*/ 	.word	0x00000082


	//----- nvinfo : EIATTR_KPARAM_INFO
	.align		4
.L_57:
        /*0008*/ 	.byte	0x04, 0x17
        /*000a*/ 	.short	(.L_59 - .L_58)
.L_58:
        /*000c*/ 	.word	0x00000000
        /*0010*/ 	.short	0x0002
        /*0012*/ 	.short	0x000c
        /*0014*/ 	.byte	0x00, 0xf0, 0x11, 0x00


	//----- nvinfo : EIATTR_KPARAM_INFO
	.align		4
.L_59:
        /*0018*/ 	.byte	0x04, 0x17
        /*001a*/ 	.short	(.L_61 - .L_60)
.L_60:
        /*001c*/ 	.word	0x00000000
        /*0020*/ 	.short	0x0001
        /*0022*/ 	.short	0x0008
        /*0024*/ 	.byte	0x00, 0xf0, 0x11, 0x00


	//----- nvinfo : EIATTR_KPARAM_INFO
	.align		4
.L_61:
        /*0028*/ 	.byte	0x04, 0x17
        /*002a*/ 	.short	(.L_63 - .L_62)
.L_62:
        /*002c*/ 	.word	0x00000000
        /*0030*/ 	.short	0x0000
        /*0032*/ 	.short	0x0000
        /*0034*/ 	.byte	0x00, 0xf5, 0x21, 0x00


	//----- nvinfo : EIATTR_SPARSE_MMA_MASK
	.align		4
.L_63:
        /*0038*/ 	.byte	0x03, 0x50
        /*003a*/ 	.short	0x0000


	//----- nvinfo : EIATTR_MAXREG_COUNT
	.align		4
        /*003c*/ 	.byte	0x03, 0x1b
        /*003e*/ 	.short	0x00ff


	//----- nvinfo : EIATTR_MERCURY_ISA_VERSION
	.align		4
        /*0040*/ 	.byte	0x03, 0x5f
        /*0042*/ 	.short	0x0101


	//----- nvinfo : EIATTR_VRC_CTA_INIT_COUNT
	.align		4
        /*0044*/ 	.byte	0x02, 0x4a
	.zero		1
	.zero		1


	//----- nvinfo : EIATTR_EXIT_INSTR_OFFSETS
	.align		4
        /*0048*/ 	.byte	0x04, 0x1c
        /*004a*/ 	.short	(.L_65 - .L_64)


	//   ....[0]....
.L_64:
        /*004c*/ 	.word	0x00000070


	//   ....[1]....
        /*0050*/ 	.word	0x00001670


	//----- nvinfo : EIATTR_CRS_STACK_SIZE
	.align		4
.L_65:
        /*0054*/ 	.byte	0x04, 0x1e
        /*0056*/ 	.short	(.L_67 - .L_66)
.L_66:
        /*0058*/ 	.word	0x00000000


	//----- nvinfo : EIATTR_CBANK_PARAM_SIZE
	.align		4
.L_67:
        /*005c*/ 	.byte	0x03, 0x19
        /*005e*/ 	.short	0x0010


	//----- nvinfo : EIATTR_PARAM_CBANK
	.align		4
        /*0060*/ 	.byte	0x04, 0x0a
        /*0062*/ 	.short	(.L_69 - .L_68)
	.align		4
.L_68:
        /*0064*/ 	.word	index@(.nv.constant0._Z24apply_activation_softmaxPfii)
        /*0068*/ 	.short	0x0380
        /*006a*/ 	.short	0x0010


	//----- nvinfo : EIATTR_SW_WAR
	.align		4
.L_69:
        /*006c*/ 	.byte	0x04, 0x36
        /*006e*/ 	.short	(.L_71 - .L_70)
.L_70:
        /*0070*/ 	.word	0x00000008
.L_71:


//--------------------- .nv.info._Z21apply_activation_tanhPfi --------------------------
	.section	.nv.info._Z21apply_activation_tanhPfi,"",@"SHT_CUDA_INFO"
	.sectionflags	@""
	.align	4


	//----- nvinfo : EIATTR_CUDA_API_VERSION
	.align		4
        /*0000*/ 	.byte	0x04, 0x37
        /*0002*/ 	.short	(.L_73 - .L_72)
.L_72:
        /*0004*/ 	.word	0x00000082


	//----- nvinfo : EIATTR_KPARAM_INFO
	.align		4
.L_73:
        /*0008*/ 	.byte	0x04, 0x17
        /*000a*/ 	.short	(.L_75 - .L_74)
.L_74:
        /*000c*/ 	.word	0x00000000
        /*0010*/ 	.short	0x0001
        /*0012*/ 	.short	0x0008
        /*0014*/ 	.byte	0x00, 0xf0, 0x11, 0x00


	//----- nvinfo : EIATTR_KPARAM_INFO
	.align		4
.L_75:
        /*0018*/ 	.byte	0x04, 0x17
        /*001a*/ 	.short	(.L_77 - .L_76)
.L_76:
        /*001c*/ 	.word	0x00000000
        /*0020*/ 	.short	0x0000
        /*0022*/ 	.short	0x0000
        /*0024*/ 	.byte	0x00, 0xf5, 0x21, 0x00


	//----- nvinfo : EIATTR_SPARSE_MMA_MASK
	.align		4
.L_77:
        /*0028*/ 	.byte	0x03, 0x50
        /*002a*/ 	.short	0x0000


	//----- nvinfo : EIATTR_MAXREG_COUNT
	.align		4
        /*002c*/ 	.byte	0x03, 0x1b
        /*002e*/ 	.short	0x00ff


	//----- nvinfo : EIATTR_MERCURY_ISA_VERSION
	.align		4
        /*0030*/ 	.byte	0x03, 0x5f
        /*0032*/ 	.short	0x0101


	//----- nvinfo : EIATTR_VRC_CTA_INIT_COUNT
	.align		4
        /*0034*/ 	.byte	0x02, 0x4a
	.zero		1
	.zero		1


	//----- nvinfo : EIATTR_EXIT_INSTR_OFFSETS
	.align		4
        /*0038*/ 	.byte	0x04, 0x1c
        /*003a*/ 	.short	(.L_79 - .L_78)


	//   ....[0]....
.L_78:
        /*003c*/ 	.word	0x00000070


	//   ....[1]....
        /*0040*/ 	.word	0x000001e0


	//----- nvinfo : EIATTR_CBANK_PARAM_SIZE
	.align		4
.L_79:
        /*0044*/ 	.byte	0x03, 0x19
        /*0046*/ 	.short	0x000c


	//----- nvinfo : EIATTR_PARAM_CBANK
	.align		4
        /*0048*/ 	.byte	0x04, 0x0a
        /*004a*/ 	.short	(.L_81 - .L_80)
	.align		4
.L_80:
        /*004c*/ 	.word	index@(.nv.constant0._Z21apply_activation_tanhPfi)
        /*0050*/ 	.short	0x0380
        /*0052*/ 	.short	0x000c


	//----- nvinfo : EIATTR_SW_WAR
	.align		4
.L_81:
        /*0054*/ 	.byte	0x04, 0x36
        /*0056*/ 	.short	(.L_83 - .L_82)
.L_82:
        /*0058*/ 	.word	0x00000008
.L_83:


//--------------------- .nv.info._Z5densePfS_S_S_ii --------------------------
	.section	.nv.info._Z5densePfS_S_S_ii,"",@"SHT_CUDA_INFO"
	.sectionflags	@""
	.align	4


	//----- nvinfo : EIATTR_CUDA_API_VERSION
	.align		4
        /*0000*/ 	.byte	0x04, 0x37
        /*0002*/ 	.short	(.L_85 - .L_84)
.L_84:
        /*0004*/ 	.word	0x00000082


	//----- nvinfo : EIATTR_KPARAM_INFO
	.align		4
.L_85:
        /*0008*/ 	.byte	0x04, 0x17
        /*000a*/ 	.short	(.L_87 - .L_86)
.L_86:
        /*000c*/ 	.word	0x00000000
        /*0010*/ 	.short	0x0005
        /*0012*/ 	.short	0x0024
        /*0014*/ 	.byte	0x00, 0xf0, 0x11, 0x00


	//----- nvinfo : EIATTR_KPARAM_INFO
	.align		4
.L_87:
        /*0018*/ 	.byte	0x04, 0x17
        /*001a*/ 	.short	(.L_89 - .L_88)
.L_88:
        /*001c*/ 	.word	0x00000000
        /*0020*/ 	.short	0x0004
        /*0022*/ 	.short	0x0020
        /*0024*/ 	.byte	0x00, 0xf0, 0x11, 0x00


	//----- nvinfo : EIATTR_KPARAM_INFO
	.align		4
.L_89:
        /*0028*/ 	.byte	0x04, 0x17
        /*002a*/ 	.short	(.L_91 - .L_90)
.L_90:
        /*002c*/ 	.word	0x00000000
        /*0030*/ 	.short	0x0003
        /*0032*/ 	.short	0x0018
        /*0034*/ 	.byte	0x00, 0xf5, 0x21, 0x00


	//----- nvinfo : EIATTR_KPARAM_INFO
	.align		4
.L_91:
        /*0038*/ 	.byte	0x04, 0x17
        /*003a*/ 	.short	(.L_93 - .L_92)
.L_92:
        /*003c*/ 	.word	0x00000000
        /*0040*/ 	.short	0x0002
        /*0042*/ 	.short	0x0010
        /*0044*/ 	.byte	0x00, 0xf5, 0x21, 0x00


	//----- nvinfo : EIATTR_KPARAM_INFO
	.align		4
.L_93:
        /*0048*/ 	.byte	0x04, 0x17
        /*004a*/ 	.short	(.L_95 - .L_94)
.L_94:
        /*004c*/ 	.word	0x00000000
        /*0050*/ 	.short	0x0001
        /*0052*/ 	.short	0x0008
        /*0054*/ 	.byte	0x00, 0xf5, 0x21, 0x00


	//----- nvinfo : EIATTR_KPARAM_INFO
	.align		4
.L_95:
        /*0058*/ 	.byte	0x04, 0x17
        /*005a*/ 	.short	(.L_97 - .L_96)
.L_96:
        /*005c*/ 	.word	0x00000000
        /*0060*/ 	.short	0x0000
        /*0062*/ 	.short	0x0000
        /*0064*/ 	.byte	0x00, 0xf5, 0x21, 0x00


	//----- nvinfo : EIATTR_SPARSE_MMA_MASK
	.align		4
.L_97:
        /*0068*/ 	.byte	0x03, 0x50
        /*006a*/ 	.short	0x0000


	//----- nvinfo : EIATTR_MAXREG_COUNT
	.align		4
        /*006c*/ 	.byte	0x03, 0x1b
        /*006e*/ 	.short	0x00ff


	//----- nvinfo : EIATTR_MERCURY_ISA_VERSION
	.align		4
        /*0070*/ 	.byte	0x03, 0x5f
        /*0072*/ 	.short	0x0101


	//----- nvinfo : EIATTR_VRC_CTA_INIT_COUNT
	.align		4
        /*0074*/ 	.byte	0x02, 0x4a
	.zero		1
	.zero		1


	//----- nvinfo : EIATTR_EXIT_INSTR_OFFSETS
	.align		4
        /*0078*/ 	.byte	0x04, 0x1c
        /*007a*/ 	.short	(.L_99 - .L_98)


	//   ....[0]....
.L_98:
        /*007c*/ 	.word	0x00000070


	//   ....[1]....
        /*0080*/ 	.word	0x00000a90


	//----- nvinfo : EIATTR_CBANK_PARAM_SIZE
	.align		4
.L_99:
        /*0084*/ 	.byte	0x03, 0x19
        /*0086*/ 	.short	0x0028


	//----- nvinfo : EIATTR_PARAM_CBANK
	.align		4
        /*0088*/ 	.byte	0x04, 0x0a
        /*008a*/ 	.short	(.L_101 - .L_100)
	.align		4
.L_100:
        /*008c*/ 	.word	index@(.nv.constant0._Z5densePfS_S_S_ii)
        /*0090*/ 	.short	0x0380
        /*0092*/ 	.short	0x0028


	//----- nvinfo : EIATTR_SW_WAR
	.align		4
.L_101:
        /*0094*/ 	.byte	0x04, 0x36
        /*0096*/ 	.short	(.L_103 - .L_102)
.L_102:
        /*0098*/ 	.word	0x00000008
.L_103:


//--------------------- .nv.info._Z7flattenPfS_iii --------------------------
	.section	.nv.info._Z7flattenPfS_iii,"",@"SHT_CUDA_INFO"
	.sectionflags	@""
	.align	4


	//----- nvinfo : EIATTR_CUDA_API_VERSION
	.align		4
        /*0000*/ 	.byte	0x04, 0x37
        /*0002*/ 	.short	(.L_105 - .L_104)
.L_104:
        /*0004*/ 	.word	0x00000082


	//----- nvinfo : EIATTR_KPARAM_INFO
	.align		4
.L_105:
        /*0008*/ 	.byte	0x04, 0x17
        /*000a*/ 	.short	(.L_107 - .L_106)
.L_106:
        /*000c*/ 	.word	0x00000000
        /*0010*/ 	.short	0x0004
        /*0012*/ 	.short	0x0018
        /*0014*/ 	.byte	0x00, 0xf0, 0x11, 0x00


	//----- nvinfo : EIATTR_KPARAM_INFO
	.align		4
.L_107:
        /*0018*/ 	.byte	0x04, 0x17
        /*001a*/ 	.short	(.L_109 - .L_108)
.L_108:
        /*001c*/ 	.word	0x00000000
        /*0020*/ 	.short	0x0003
        /*0022*/ 	.short	0x0014
        /*0024*/ 	.byte	0x00, 0xf0, 0x11, 0x00


	//----- nvinfo : EIATTR_KPARAM_INFO
	.align		4
.L_109:
        /*0028*/ 	.byte	0x04, 0x17
        /*002a*/ 	.short	(.L_111 - .L_110)
.L_110:
        /*002c*/ 	.word	0x00000000
        /*0030*/ 	.short	0x0002
        /*0032*/ 	.short	0x0010
        /*0034*/ 	.byte	0x00, 0xf0, 0x11, 0x00


	//----- nvinfo : EIATTR_KPARAM_INFO
	.align		4
.L_111:
        /*0038*/ 	.byte	0x04, 0x17
        /*003a*/ 	.short	(.L_113 - .L_112)
.L_112:
        /*003c*/ 	.word	0x00000000
        /*0040*/ 	.short	0x0001
        /*0042*/ 	.short	0x0008
        /*0044*/ 	.byte	0x00, 0xf5, 0x21, 0x00


	//----- nvinfo : EIATTR_KPARAM_INFO
	.align		4
.L_113:
        /*0048*/ 	.byte	0x04, 0x17
        /*004a*/ 	.short	(.L_115 - .L_114)
.L_114:
        /*004c*/ 	.word	0x00000000
        /*0050*/ 	.short	0x0000
        /*0052*/ 	.short	0x0000
        /*0054*/ 	.byte	0x00, 0xf5, 0x21, 0x00


	//----- nvinfo : EIATTR_SPARSE_MMA_MASK
	.align		4
.L_115:
        /*0058*/ 	.byte	0x03, 0x50
        /*005a*/ 	.short	0x0000


	//----- nvinfo : EIATTR_MAXREG_COUNT
	.align		4
        /*005c*/ 	.byte	0x03, 0x1b
        /*005e*/ 	.short	0x00ff


	//----- nvinfo : EIATTR_MERCURY_ISA_VERSION
	.align		4
        /*0060*/ 	.byte	0x03, 0x5f
        /*0062*/ 	.short	0x0101


	//----- nvinfo : EIATTR_VRC_CTA_INIT_COUNT
	.align		4
        /*0064*/ 	.byte	0x02, 0x4a
	.zero		1
	.zero		1


	//----- nvinfo : EIATTR_EXIT_INSTR_OFFSETS
	.align		4
        /*0068*/ 	.byte	0x04, 0x1c
        /*006a*/ 	.short	(.L_117 - .L_116)


	//   ....[0]....
.L_116:
        /*006c*/ 	.word	0x000000f0


	//   ....[1]....
        /*0070*/ 	.word	0x00000190


	//----- nvinfo : EIATTR_CBANK_PARAM_SIZE
	.align		4
.L_117:
        /*0074*/ 	.byte	0x03, 0x19
        /*0076*/ 	.short	0x001c


	//----- nvinfo : EIATTR_PARAM_CBANK
	.align		4
        /*0078*/ 	.byte	0x04, 0x0a
        /*007a*/ 	.short	(.L_119 - .L_118)
	.align		4
.L_118:
        /*007c*/ 	.word	index@(.nv.constant0._Z7flattenPfS_iii)
        /*0080*/ 	.short	0x0380
        /*0082*/ 	.short	0x001c


	//----- nvinfo : EIATTR_SW_WAR
	.align		4
.L_119:
        /*0084*/ 	.byte	0x04, 0x36
        /*0086*/ 	.short	(.L_121 - .L_120)
.L_120:
        /*0088*/ 	.word	0x00000008
.L_121:


//--------------------- .nv.info._Z21convolve_multichannelPfS_S_iiiiiii --------------------------
	.section	.nv.info._Z21convolve_multichannelPfS_S_iiiiiii,"",@"SHT_CUDA_INFO"
	.sectionflags	@""
	.align	4


	//----- nvinfo : EIATTR_CUDA_API_VERSION
	.align		4
        /*0000*/ 	.byte	0x04, 0x37
        /*0002*/ 	.short	(.L_123 - .L_122)
.L_122:
        /*0004*/ 	.word	0x00000082


	//----- nvinfo : EIATTR_KPARAM_INFO
	.align		4
.L_123:
        /*0008*/ 	.byte	0x04, 0x17
        /*000a*/ 	.short	(.L_125 - .L_124)
.L_124:
        /*000c*/ 	.word	0x00000000
        /*0010*/ 	.short	0x0009
        /*0012*/ 	.short	0x0030
        /*0014*/ 	.byte	0x00, 0xf0, 0x11, 0x00


	//----- nvinfo : EIATTR_KPARAM_INFO
	.align		4
.L_125:
        /*0018*/ 	.byte	0x04, 0x17
        /*001a*/ 	.short	(.L_127 - .L_126)
.L_126:
        /*001c*/ 	.word	0x00000000
        /*0020*/ 	.short	0x0008
        /*0022*/ 	.short	0x002c
        /*0024*/ 	.byte	0x00, 0xf0, 0x11, 0x00


	//----- nvinfo : EIATTR_KPARAM_INFO
	.align		4
.L_127:
        /*0028*/ 	.byte	0x04, 0x17
        /*002a*/ 	.short	(.L_129 - .L_128)
.L_128:
        /*002c*/ 	.word	0x00000000
        /*0030*/ 	.short	0x0007
        /*0032*/ 	.short	0x0028
        /*0034*/ 	.byte	0x00, 0xf0, 0x11, 0x00


	//----- nvinfo : EIATTR_KPARAM_INFO
	.align		4
.L_129:
        /*0038*/ 	.byte	0x04, 0x17
        /*003a*/ 	.short	(.L_131 - .L_130)
.L_130:
        /*003c*/ 	.word	0x00000000
        /*0040*/ 	.short	0x0006
        /*0042*/ 	.short	0x0024
        /*0044*/ 	.byte	0x00, 0xf0, 0x11, 0x00


	//----- nvinfo : EIATTR_KPARAM_INFO
	.align		4
.L_131:
        /*0048*/ 	.byte	0x04, 0x17
        /*004a*/ 	.short	(.L_133 - .L_132)
.L_132:
        /*004c*/ 	.word	0x00000000
        /*0050*/ 	.short	0x0005
        /*0052*/ 	.short	0x0020
        /*0054*/ 	.byte	0x00, 0xf0, 0x11, 0x00


	//----- nvinfo : EIATTR_KPARAM_INFO
	.align		4
.L_133:
        /*0058*/ 	.byte	0x04, 0x17
        /*005a*/ 	.short	(.L_135 - .L_134)
.L_134:
        /*005c*/ 	.word	0x00000000
        /*0060*/ 	.short	0x0004
        /*0062*/ 	.short	0x001c
        /*0064*/ 	.byte	0x00, 0xf0, 0x11, 0x00


	//----- nvinfo : EIATTR_KPARAM_INFO
	.align		4
.L_135:
        /*0068*/ 	.byte	0x04, 0x17
        /*006a*/ 	.short	(.L_137 - .L_136)
.L_136:
        /*006c*/ 	.word	0x00000000
        /*0070*/ 	.short	0x0003
        /*0072*/ 	.short	0x0018
        /*0074*/ 	.byte	0x00, 0xf0, 0x11, 0x00


	//----- nvinfo : EIATTR_KPARAM_INFO
	.align		4
.L_137:
        /*0078*/ 	.byte	0x04, 0x17
        /*007a*/ 	.short	(.L_139 - .L_138)
.L_138:
        /*007c*/ 	.word	0x00000000
        /*0080*/ 	.short	0x0002
        /*0082*/ 	.short	0x0010
        /*0084*/ 	.byte	0x00, 0xf5, 0x21, 0x00


	//----- nvinfo : EIATTR_KPARAM_INFO
	.align		4
.L_139:
        /*0088*/ 	.byte	0x04, 0x17
        /*008a*/ 	.short	(.L_141 - .L_140)
.L_140:
        /*008c*/ 	.word	0x00000000
        /*0090*/ 	.short	0x0001
        /*0092*/ 	.short	0x0008
        /*0094*/ 	.byte	0x00, 0xf5, 0x21, 0x00


	//----- nvinfo : EIATTR_KPARAM_INFO
	.align		4
.L_141:
        /*0098*/ 	.byte	0x04, 0x17
        /*009a*/ 	.short	(.L_143 - .L_142)
.L_142:
        /*009c*/ 	.word	0x00000000
        /*00a0*/ 	.short	0x0000
        /*00a2*/ 	.short	0x0000
        /*00a4*/ 	.byte	0x00, 0xf5, 0x21, 0x00


	//----- nvinfo : EIATTR_SPARSE_MMA_MASK
	.align		4
.L_143:
        /*00a8*/ 	.byte	0x03, 0x50
        /*00aa*/ 	.short	0x0000


	//----- nvinfo : EIATTR_MAXREG_COUNT
	.align		4
        /*00ac*/ 	.byte	0x03, 0x1b
        /*00ae*/ 	.short	0x00ff


	//----- nvinfo : EIATTR_MERCURY_ISA_VERSION
	.align		4
        /*00b0*/ 	.byte	0x03, 0x5f
        /*00b2*/ 	.short	0x0101


	//----- nvinfo : EIATTR_VRC_CTA_INIT_COUNT
	.align		4
        /*00b4*/ 	.byte	0x02, 0x4a
	.zero		1
	.zero		1


	//----- nvinfo : EIATTR_EXIT_INSTR_OFFSETS
	.align		4
        /*00b8*/ 	.byte	0x04, 0x1c
        /*00ba*/ 	.short	(.L_145 - .L_144)


	//   ....[0]....
.L_144:
        /*00bc*/ 	.word	0x000000f0


	//   ....[1]....
        /*00c0*/ 	.word	0x00000cc0


	//----- nvinfo : EIATTR_CBANK_PARAM_SIZE
	.align		4
.L_145:
        /*00c4*/ 	.byte	0x03, 0x19
        /*00c6*/ 	.short	0x0034


	//----- nvinfo : EIATTR_PARAM_CBANK
	.align		4
        /*00c8*/ 	.byte	0x04, 0x0a
        /*00ca*/ 	.short	(.L_147 - .L_146)
	.align		4
.L_146:
        /*00cc*/ 	.word	index@(.nv.constant0._Z21convolve_multichannelPfS_S_iiiiiii)
        /*00d0*/ 	.short	0x0380
        /*00d2*/ 	.short	0x0034


	//----- nvinfo : EIATTR_SW_WAR
	.align		4
.L_147:
        /*00d4*/ 	.byte	0x04, 0x36
        /*00d6*/ 	.short	(.L_149 - .L_148)
.L_148:
        /*00d8*/ 	.word	0x00000008
.L_149:


//--------------------- .nv.info._Z11subsample2DPfS_iiii --------------------------
	.section	.nv.info._Z11subsample2DPfS_iiii,"",@"SHT_CUDA_INFO"
	.sectionflags	@""
	.align	4


	//----- nvinfo : EIATTR_CUDA_API_VERSION
	.align		4
        /*0000*/ 	.byte	0x04, 0x37
        /*0002*/ 	.short	(.L_151 - .L_150)
.L_150:
        /*0004*/ 	.word	0x00000082


	//----- nvinfo : EIATTR_KPARAM_INFO
	.align		4
.L_151:
        /*0008*/ 	.byte	0x04, 0x17
        /*000a*/ 	.short	(.L_153 - .L_152)
.L_152:
        /*000c*/ 	.word	0x00000000
        /*0010*/ 	.short	0x0005
        /*0012*/ 	.short	0x001c
        /*0014*/ 	.byte	0x00, 0xf0, 0x11, 0x00


	//----- nvinfo : EIATTR_KPARAM_INFO
	.align		4
.L_153:
        /*0018*/ 	.byte	0x04, 0x17
        /*001a*/ 	.short	(.L_155 - .L_154)
.L_154:
        /*001c*/ 	.word	0x00000000
        /*0020*/ 	.short	0x0004
        /*0022*/ 	.short	0x0018
        /*0024*/ 	.byte	0x00, 0xf0, 0x11, 0x00


	//----- nvinfo : EIATTR_KPARAM_INFO
	.align		4
.L_155:
        /*0028*/ 	.byte	0x04, 0x17
        /*002a*/ 	.short	(.L_157 - .L_156)
.L_156:
        /*002c*/ 	.word	0x00000000
        /*0030*/ 	.short	0x0003
        /*0032*/ 	.short	0x0014
        /*0034*/ 	.byte	0x00, 0xf0, 0x11, 0x00


	//----- nvinfo : EIATTR_KPARAM_INFO
	.align		4
.L_157:
        /*0038*/ 	.byte	0x04, 0x17
        /*003a*/ 	.short	(.L_159 - .L_158)
.L_158:
        /*003c*/ 	.word	0x00000000
        /*0040*/ 	.short	0x0002
        /*0042*/ 	.short	0x0010
        /*0044*/ 	.byte	0x00, 0xf0, 0x11, 0x00


	//----- nvinfo : EIATTR_KPARAM_INFO
	.align		4
.L_159:
        /*0048*/ 	.byte	0x04, 0x17
        /*004a*/ 	.short	(.L_161 - .L_160)
.L_160:
        /*004c*/ 	.word	0x00000000
        /*0050*/ 	.short	0x0001
        /*0052*/ 	.short	0x0008
        /*0054*/ 	.byte	0x00, 0xf5, 0x21, 0x00


	//----- nvinfo : EIATTR_KPARAM_INFO
	.align		4
.L_161:
        /*0058*/ 	.byte	0x04, 0x17
        /*005a*/ 	.short	(.L_163 - .L_162)
.L_162:
        /*005c*/ 	.word	0x00000000
        /*0060*/ 	.short	0x0000
        /*0062*/ 	.short	0x0000
        /*0064*/ 	.byte	0x00, 0xf5, 0x21, 0x00


	//----- nvinfo : EIATTR_SPARSE_MMA_MASK
	.align		4
.L_163:
        /*0068*/ 	.byte	0x03, 0x50
        /*006a*/ 	.short	0x0000


	//----- nvinfo : EIATTR_MAXREG_COUNT
	.align		4
        /*006c*/ 	.byte	0x03, 0x1b
        /*006e*/ 	.short	0x00ff


	//----- nvinfo : EIATTR_MERCURY_ISA_VERSION
	.align		4
        /*0070*/ 	.byte	0x03, 0x5f
        /*0072*/ 	.short	0x0101


	//----- nvinfo : EIATTR_VRC_CTA_INIT_COUNT
	.align		4
        /*0074*/ 	.byte	0x02, 0x4a
	.zero		1
	.zero		1


	//----- nvinfo : EIATTR_EXIT_INSTR_OFFSETS
	.align		4
        /*0078*/ 	.byte	0x04, 0x1c
        /*007a*/ 	.short	(.L_165 - .L_164)


	//   ....[0]....
.L_164:
        /*007c*/ 	.word	0x000000c0


	//   ....[1]....
        /*0080*/ 	.word	0x00000250


	//----- nvinfo : EIATTR_CBANK_PARAM_SIZE
	.align		4
.L_165:
        /*0084*/ 	.byte	0x03, 0x19
        /*0086*/ 	.short	0x0020


	//----- nvinfo : EIATTR_PARAM_CBANK
	.align		4
        /*0088*/ 	.byte	0x04, 0x0a
        /*008a*/ 	.short	(.L_167 - .L_166)
	.align		4
.L_166:
        /*008c*/ 	.word	index@(.nv.constant0._Z11subsample2DPfS_iiii)
        /*0090*/ 	.short	0x0380
        /*0092*/ 	.short	0x0020


	//----- nvinfo : EIATTR_SW_WAR
	.align		4
.L_167:
        /*0094*/ 	.byte	0x04, 0x36
        /*0096*/ 	.short	(.L_169 - .L_168)
.L_168:
        /*0098*/ 	.word	0x00000008
.L_169:


//--------------------- .nv.info._Z11convolve_2DPfS_S_ --------------------------
	.section	.nv.info._Z11convolve_2DPfS_S_,"",@"SHT_CUDA_INFO"
	.sectionflags	@""
	.align	4


	//----- nvinfo : EIATTR_CUDA_API_VERSION
	.align		4
        /*0000*/ 	.byte	0x04, 0x37
        /*0002*/ 	.short	(.L_171 - .L_170)
.L_170:
        /*0004*/ 	.word	0x00000082


	//----- nvinfo : EIATTR_KPARAM_INFO
	.align		4
.L_171:
        /*0008*/ 	.byte	0x04, 0x17
        /*000a*/ 	.short	(.L_173 - .L_172)
.L_172:
        /*000c*/ 	.word	0x00000000
        /*0010*/ 	.short	0x0002
        /*0012*/ 	.short	0x0010
        /*0014*/ 	.byte	0x00, 0xf5, 0x21, 0x00


	//----- nvinfo : EIATTR_KPARAM_INFO
	.align		4
.L_173:
        /*0018*/ 	.byte	0x04, 0x17
        /*001a*/ 	.short	(.L_175 - .L_174)
.L_174:
        /*001c*/ 	.word	0x00000000
        /*0020*/ 	.short	0x0001
        /*0022*/ 	.short	0x0008
        /*0024*/ 	.byte	0x00, 0xf5, 0x21, 0x00


	//----- nvinfo : EIATTR_KPARAM_INFO
	.align		4
.L_175:
        /*0028*/ 	.byte	0x04, 0x17
        /*002a*/ 	.short	(.L_177 - .L_176)
.L_176:
        /*002c*/ 	.word	0x00000000
        /*0030*/ 	.short	0x0000
        /*0032*/ 	.short	0x0000
        /*0034*/ 	.byte	0x00, 0xf5, 0x21, 0x00


	//----- nvinfo : EIATTR_SPARSE_MMA_MASK
	.align		4
.L_177:
        /*0038*/ 	.byte	0x03, 0x50
        /*003a*/ 	.short	0x0000


	//----- nvinfo : EIATTR_MAXREG_COUNT
	.align		4
        /*003c*/ 	.byte	0x03, 0x1b
        /*003e*/ 	.short	0x00ff


	//----- nvinfo : EIATTR_MERCURY_ISA_VERSION
	.align		4
        /*0040*/ 	.byte	0x03, 0x5f
        /*0042*/ 	.short	0x0101


	//----- nvinfo : EIATTR_VRC_CTA_INIT_COUNT
	.align		4
        /*0044*/ 	.byte	0x02, 0x4a
	.zero		1
	.zero		1


	//----- nvinfo : EIATTR_EXIT_INSTR_OFFSETS
	.align		4
        /*0048*/ 	.byte	0x04, 0x1c
        /*004a*/ 	.short	(.L_179 - .L_178)


	//   ....[0]....
.L_178:
        /*004c*/ 	.word	0x000000b0


	//   ....[1]....
        /*0050*/ 	.word	0x00000640


	//----- nvinfo : EIATTR_CBANK_PARAM_SIZE
	.align		4
.L_179:
        /*0054*/ 	.byte	0x03, 0x19
        /*0056*/ 	.short	0x0018


	//----- nvinfo : EIATTR_PARAM_CBANK
	.align		4
        /*0058*/ 	.byte	0x04, 0x0a
        /*005a*/ 	.short	(.L_181 - .L_180)
	.align		4
.L_180:
        /*005c*/ 	.word	index@(.nv.constant0._Z11convolve_2DPfS_S_)
        /*0060*/ 	.short	0x0380
        /*0062*/ 	.short	0x0018


	//----- nvinfo : EIATTR_SW_WAR
	.align		4
.L_181:
        /*0064*/ 	.byte	0x04, 0x36
        /*0066*/ 	.short	(.L_183 - .L_182)
.L_182:
        /*0068*/ 	.word	0x00000008
.L_183:


//--------------------- .nv.info._Z14cudaMatrixMultPfS_S_ii --------------------------
	.section	.nv.info._Z14cudaMatrixMultPfS_S_ii,"",@"SHT_CUDA_INFO"
	.sectionflags	@""
	.align	4


	//----- nvinfo : EIATTR_CUDA_API_VERSION
	.align		4
        /*0000*/ 	.byte	0x04, 0x37
        /*0002*/ 	.short	(.L_185 - .L_184)
.L_184:
        /*0004*/ 	.word	0x00000082


	//----- nvinfo : EIATTR_KPARAM_INFO
	.align		4
.L_185:
        /*0008*/ 	.byte	0x04, 0x17
        /*000a*/ 	.short	(.L_187 - .L_186)
.L_186:
        /*000c*/ 	.word	0x00000000
        /*0010*/ 	.short	0x0004
        /*0012*/ 	.short	0x001c
        /*0014*/ 	.byte	0x00, 0xf0, 0x11, 0x00


	//----- nvinfo : EIATTR_KPARAM_INFO
	.align		4
.L_187:
        /*0018*/ 	.byte	0x04, 0x17
        /*001a*/ 	.short	(.L_189 - .L_188)
.L_188:
        /*001c*/ 	.word	0x00000000
        /*0020*/ 	.short	0x0003
        /*0022*/ 	.short	0x0018
        /*0024*/ 	.byte	0x00, 0xf0, 0x11, 0x00


	//----- nvinfo : EIATTR_KPARAM_INFO
	.align		4
.L_189:
        /*0028*/ 	.byte	0x04, 0x17
        /*002a*/ 	.short	(.L_191 - .L_190)
.L_190:
        /*002c*/ 	.word	0x00000000
        /*0030*/ 	.short	0x0002
        /*0032*/ 	.short	0x0010
        /*0034*/ 	.byte	0x00, 0xf5, 0x21, 0x00


	//----- nvinfo : EIATTR_KPARAM_INFO
	.align		4
.L_191:
        /*0038*/ 	.byte	0x04, 0x17
        /*003a*/ 	.short	(.L_193 - .L_192)
.L_192:
        /*003c*/ 	.word	0x00000000
        /*0040*/ 	.short	0x0001
        /*0042*/ 	.short	0x0008
        /*0044*/ 	.byte	0x00, 0xf5, 0x21, 0x00


	//----- nvinfo : EIATTR_KPARAM_INFO
	.align		4
.L_193:
        /*0048*/ 	.byte	0x04, 0x17
        /*004a*/ 	.short	(.L_195 - .L_194)
.L_194:
        /*004c*/ 	.word	0x00000000
        /*0050*/ 	.short	0x0000
        /*0052*/ 	.short	0x0000
        /*0054*/ 	.byte	0x00, 0xf5, 0x21, 0x00


	//----- nvinfo : EIATTR_SPARSE_MMA_MASK
	.align		4
.L_195:
        /*0058*/ 	.byte	0x03, 0x50
        /*005a*/ 	.short	0x0000


	//----- nvinfo : EIATTR_MAXREG_COUNT
	.align		4
        /*005c*/ 	.byte	0x03, 0x1b
        /*005e*/ 	.short	0x00ff


	//----- nvinfo : EIATTR_MERCURY_ISA_VERSION
	.align		4
        /*0060*/ 	.byte	0x03, 0x5f
        /*0062*/ 	.short	0x0101


	//----- nvinfo : EIATTR_VRC_CTA_INIT_COUNT
	.align		4
        /*0064*/ 	.byte	0x02, 0x4a
	.zero		1
	.zero		1


	//----- nvinfo : EIATTR_EXIT_INSTR_OFFSETS
	.align		4
        /*0068*/ 	.byte	0x04, 0x1c
        /*006a*/ 	.short	(.L_197 - .L_196)


	//   ....[0]....
.L_196:
        /*006c*/ 	.word	0x000000d0


	//   ....[1]....
        /*0070*/ 	.word	0x00000930


	//----- nvinfo : EIATTR_CBANK_PARAM_SIZE
	.align		4
.L_197:
        /*0074*/ 	.byte	0x03, 0x19
        /*0076*/ 	.short	0x0020


	//----- nvinfo : EIATTR_PARAM_CBANK
	.align		4
        /*0078*/ 	.byte	0x04, 0x0a
        /*007a*/ 	.short	(.L_199 - .L_198)
	.align		4
.L_198:
        /*007c*/ 	.word	index@(.nv.constant0._Z14cudaMatrixMultPfS_S_ii)
        /*0080*/ 	.short	0x0380
        /*0082*/ 	.short	0x0020


	//----- nvinfo : EIATTR_SW_WAR
	.align		4
.L_199:
        /*0084*/ 	.byte	0x04, 0x36
        /*0086*/ 	.short	(.L_201 - .L_200)
.L_200:
        /*0088*/ 	.word	0x00000008
.L_201:


//--------------------- .nv.info._Z13cudaMatrixAddPfS_S_ii --------------------------
	.section	.nv.info._Z13cudaMatrixAddPfS_S_ii,"",@"SHT_CUDA_INFO"
	.sectionflags	@""
	.align	4


	//----- nvinfo : EIATTR_CUDA_API_VERSION
	.align		4
        /*0000*/ 	.byte	0x04, 0x37
        /*0002*/ 	.short	(.L_203 - .L_202)
.L_202:
        /*0004*/ 	.word	0x00000082


	//----- nvinfo : EIATTR_KPARAM_INFO
	.align		4
.L_203:
        /*0008*/ 	.byte	0x04, 0x17
        /*000a*/ 	.short	(.L_205 - .L_204)
.L_204:
        /*000c*/ 	.word	0x00000000
        /*0010*/ 	.short	0x0004
        /*0012*/ 	.short	0x001c
        /*0014*/ 	.byte	0x00, 0xf0, 0x11, 0x00


	//----- nvinfo : EIATTR_KPARAM_INFO
	.align		4
.L_205:
        /*0018*/ 	.byte	0x04, 0x17
        /*001a*/ 	.short	(.L_207 - .L_206)
.L_206:
        /*001c*/ 	.word	0x00000000
        /*0020*/ 	.short	0x0003
        /*0022*/ 	.short	0x0018
        /*0024*/ 	.byte	0x00, 0xf0, 0x11, 0x00


	//----- nvinfo : EIATTR_KPARAM_INFO
	.align		4
.L_207:
        /*0028*/ 	.byte	0x04, 0x17
        /*002a*/ 	.short	(.L_209 - .L_208)
.L_208:
        /*002c*/ 	.word	0x00000000
        /*0030*/ 	.short	0x0002
        /*0032*/ 	.short	0x0010
        /*0034*/ 	.byte	0x00, 0xf5, 0x21, 0x00


	//----- nvinfo : EIATTR_KPARAM_INFO
	.align		4
.L_209:
        /*0038*/ 	.byte	0x04, 0x17
        /*003a*/ 	.short	(.L_211 - .L_210)
.L_210:
        /*003c*/ 	.word	0x00000000
        /*0040*/ 	.short	0x0001
        /*0042*/ 	.short	0x0008
        /*0044*/ 	.byte	0x00, 0xf5, 0x21, 0x00


	//----- nvinfo : EIATTR_KPARAM_INFO
	.align		4
.L_211:
        /*0048*/ 	.byte	0x04, 0x17
        /*004a*/ 	.short	(.L_213 - .L_212)
.L_212:
        /*004c*/ 	.word	0x00000000
        /*0050*/ 	.short	0x0000
        /*0052*/ 	.short	0x0000
        /*0054*/ 	.byte	0x00, 0xf5, 0x21, 0x00


	//----- nvinfo : EIATTR_SPARSE_MMA_MASK
	.align		4
.L_213:
        /*0058*/ 	.byte	0x03, 0x50
        /*005a*/ 	.short	0x0000


	//----- nvinfo : EIATTR_MAXREG_COUNT
	.align		4
        /*005c*/ 	.byte	0x03, 0x1b
        /*005e*/ 	.short	0x00ff


	//----- nvinfo : EIATTR_MERCURY_ISA_VERSION
	.align		4
        /*0060*/ 	.byte	0x03, 0x5f
        /*0062*/ 	.short	0x0101


	//----- nvinfo : EIATTR_VRC_CTA_INIT_COUNT
	.align		4
        /*0064*/ 	.byte	0x02, 0x4a
	.zero		1
	.zero		1


	//----- nvinfo : EIATTR_EXIT_INSTR_OFFSETS
	.align		4
        /*0068*/ 	.byte	0x04, 0x1c
        /*006a*/ 	.short	(.L_215 - .L_214)


	//   ....[0]....
.L_214:
        /*006c*/ 	.word	0x000000c0


	//   ....[1]....
        /*0070*/ 	.word	0x00000190


	//----- nvinfo : EIATTR_CBANK_PARAM_SIZE
	.align		4
.L_215:
        /*0074*/ 	.byte	0x03, 0x19
        /*0076*/ 	.short	0x0020


	//----- nvinfo : EIATTR_PARAM_CBANK
	.align		4
        /*0078*/ 	.byte	0x04, 0x0a
        /*007a*/ 	.short	(.L_217 - .L_216)
	.align		4
.L_216:
        /*007c*/ 	.word	index@(.nv.constant0._Z13cudaMatrixAddPfS_S_ii)
        /*0080*/ 	.short	0x0380
        /*0082*/ 	.short	0x0020


	//----- nvinfo : EIATTR_SW_WAR
	.align		4
.L_217:
        /*0084*/ 	.byte	0x04, 0x36
        /*0086*/ 	.short	(.L_219 - .L_218)
.L_218:
        /*0088*/ 	.word	0x00000008
.L_219:


//--------------------- .nv.callgraph             --------------------------
	.section	.nv.callgraph,"",@"SHT_CUDA_CALLGRAPH"
	.align	4
	.sectionentsize	8
	.align		4
        /*0000*/ 	.word	0x00000000
	.align		4
        /*0004*/ 	.word	0xffffffff
	.align		4
        /*0008*/ 	.word	0x00000000
	.align		4
        /*000c*/ 	.word	0xfffffffe
	.align		4
        /*0010*/ 	.word	0x00000000
	.align		4
        /*0014*/ 	.word	0xfffffffd
	.align		4
        /*0018*/ 	.word	0x00000000
	.align		4
        /*001c*/ 	.word	0xfffffffc


//--------------------- .text._Z24apply_activation_softmaxPfii --------------------------
	.section	.text._Z24apply_activation_softmaxPfii,"ax",@progbits
	.align	128
        .global         _Z24apply_activation_softmaxPfii
        .type           _Z24apply_activation_softmaxPfii,@function
        .size           _Z24apply_activation_softmaxPfii,(.L_x_51 - _Z24apply_activation_softmaxPfii)
        .other          _Z24apply_activation_softmaxPfii,@"STO_CUDA_ENTRY STV_DEFAULT"
_Z24apply_activation_softmaxPfii:
.text._Z24apply_activation_softmaxPfii:
[----:B------:R-:W-:Y:S01]  /*0000*/  LDC R1, c[0x0][0x37c] ;  /* 0x0000df00ff017b82 */ /* 0x000fe20000000800 */
[----:B------:R-:W0:Y:S07]  /*0010*/  S2R R3, SR_TID.X ;  /* 0x0000000000037919 */ /* 0x000e2e0000002100 */
[----:B------:R-:W0:Y:S01]  /*0020*/  S2UR UR4, SR_CTAID.X ;  /* 0x00000000000479c3 */ /* 0x000e220000002500 */
[----:B------:R-:W1:Y:S07]  /*0030*/  LDCU UR5, c[0x0][0x388] ;  /* 0x00007100ff0577ac */ /* 0x000e6e0008000800 */
[----:B------:R-:W0:Y:S02]  /*0040*/  LDC R0, c[0x0][0x360] ;  /* 0x0000d800ff007b82 */ /* 0x000e240000000800 */
[----:B0-----:R-:W-:-:S05]  /*0050*/  IMAD R0, R0, UR4, R3 ;  /* 0x0000000400007c24 */ /* 0x001fca000f8e0203 */
[----:B-1----:R-:W-:-:S13]  /*0060*/  ISETP.GE.AND P0, PT, R0, UR5, PT ;  /* 0x0000000500007c0c */ /* 0x002fda000bf06270 */
[----:B------:R-:W-:Y:S05]  /*0070*/  @P0 EXIT ;  /* 0x000000000000094d */ /* 0x000fea0003800000 */
[----:B------:R-:W0:Y:S01]  /*0080*/  LDC.64 R4, c[0x0][0x380] ;  /* 0x0000e000ff047b82 */ /* 0x000e220000000a00 */
[----:B------:R-:W0:Y:S01]  /*0090*/  LDCU.64 UR10, c[0x0][0x358] ;  /* 0x00006b00ff0a77ac */ /* 0x000e220008000a00 */
[----:B------:R-:W1:Y:S01]  /*00a0*/  LDCU UR5, c[0x0][0x38c] ;  /* 0x00007180ff0577ac */ /* 0x000e620008000800 */
[----:B0-----:R0:W5:Y:S01]  /*00b0*/  LDG.E R4, desc[UR10][R4.64] ;  /* 0x0000000a04047981 */ /* 0x001162000c1e1900 */
[----:B-1----:R-:W-:-:S09]  /*00c0*/  UISETP.GE.AND UP0, UPT, UR5, 0x2, UPT ;  /* 0x000000020500788c */ /* 0x002fd2000bf06270 */
[----:B0-----:R-:W-:Y:S05]  /*00d0*/  BRA.U !UP0, `(.L_x_0) ;  /* 0x0000000508787547 */ /* 0x001fea000b800000 */
[----:B------:R-:W-:Y:S01]  /*00e0*/  UIADD3 UR4, UPT, UPT, UR5, -0x1, URZ ;  /* 0xffffffff05047890 */ /* 0x000fe2000fffe0ff */
[----:B------:R-:W-:Y:S01]  /*00f0*/  HFMA2 R5, -RZ, RZ, 0, 5.9604644775390625e-08 ;  /* 0x00000001ff057431 */ /* 0x000fe200000001ff */
[----:B------:R-:W-:Y:S02]  /*0100*/  UIADD3 UR5, UPT, UPT, UR5, -0x2, URZ ;  /* 0xfffffffe05057890 */ /* 0x000fe4000fffe0ff */
[----:B------:R-:W-:Y:S02]  /*0110*/  ULOP3.LUT UR8, UR4, 0xf, URZ, 0xc0, !UPT ;  /* 0x0000000f04087892 */ /* 0x000fe4000f8ec0ff */
[----:B------:R-:W-:-:S09]  /*0120*/  UISETP.GE.U32.AND UP0, UPT, UR5, 0xf, UPT ;  /* 0x0000000f0500788c */ /* 0x000fd2000bf06070 */
[----:B------:R-:W-:Y:S05]  /*0130*/  BRA.U !UP0, `(.L_x_1) ;  /* 0x0000000108a07547 */ /* 0x000fea000b800000 */
[----:B------:R-:W0:Y:S01]  /*0140*/  LDCU.64 UR6, c[0x0][0x380] ;  /* 0x00007000ff0677ac */ /* 0x000e220008000a00 */
[----:B------:R-:W-:Y:S01]  /*0150*/  MOV R5, RZ ;  /* 0x000000ff00057202 */ /* 0x000fe20000000f00 */
[----:B------:R-:W-:-:S04]  /*0160*/  ULOP3.LUT UR5, UR4, 0xfffffff0, URZ, 0xc0, !UPT ;  /* 0xfffffff004057892 */ /* 0x000fc8000f8ec0ff */
[----:B------:R-:W-:Y:S02]  /*0170*/  UIADD3 UR5, UPT, UPT, -UR5, URZ, URZ ;  /* 0x000000ff05057290 */ /* 0x000fe4000fffe1ff */
[----:B0-----:R-:W-:-:S04]  /*0180*/  UIADD3 UR6, UP0, UPT, UR6, 0x20, URZ ;  /* 0x0000002006067890 */ /* 0x001fc8000ff1e0ff */
[----:B------:R-:W-:Y:S02]  /*0190*/  UIADD3.X UR7, UPT, UPT, URZ, UR7, URZ, UP0, !UPT ;  /* 0x00000007ff077290 */ /* 0x000fe400087fe4ff */
[----:B------:R-:W-:-:S04]  /*01a0*/  MOV R9, UR6 ;  /* 0x0000000600097c02 */ /* 0x000fc80008000f00 */
[----:B------:R-:W-:-:S07]  /*01b0*/  MOV R3, UR7 ;  /* 0x0000000700037c02 */ /* 0x000fce0008000f00 */
.L_x_2:
[----:B------:R-:W-:-:S05]  /*01c0*/  MOV R2, R9 ;  /* 0x0000000900027202 */ /* 0x000fca0000000f00 */
[----:B------:R-:W2:Y:S04]  /*01d0*/  LDG.E R9, desc[UR10][R2.64+-0x1c] ;  /* 0xffffe40a02097981 */ /* 0x000ea8000c1e1900 */
[----:B------:R-:W2:Y:S04]  /*01e0*/  LDG.E R8, desc[UR10][R2.64+-0x18] ;  /* 0xffffe80a02087981 */ /* 0x000ea8000c1e1900 */
[----:B------:R-:W3:Y:S04]  /*01f0*/  LDG.E R11, desc[UR10][R2.64+-0x14] ;  /* 0xffffec0a020b7981 */ /* 0x000ee8000c1e1900 */
[----:B------:R-:W3:Y:S04]  /*0200*/  LDG.E R10, desc[UR10][R2.64+-0x10] ;  /* 0xfffff00a020a7981 */ /* 0x000ee8000c1e1900 */
[----:B------:R-:W4:Y:S04]  /*0210*/  LDG.E R13, desc[UR10][R2.64+-0xc] ;  /* 0xfffff40a020d7981 */ /* 0x000f28000c1e1900 */
        /* <DEDUP_REMOVED lines=10> */
[----:B------:R0:W4:Y:S01]  /*02c0*/  LDG.E R7, desc[UR10][R2.64+0x20] ;  /* 0x0000200a02077981 */ /* 0x000122000c1e1900 */
[----:B------:R-:W-:Y:S01]  /*02d0*/  UIADD3 UR5, UPT, UPT, UR5, 0x10, URZ ;  /* 0x0000001005057890 */ /* 0x000fe2000fffe0ff */
[----:B------:R-:W-:-:S03]  /*02e0*/  IADD3 R5, PT, PT, R5, 0x10, RZ ;  /* 0x0000001005057810 */ /* 0x000fc60007ffe0ff */
[----:B------:R-:W-:Y:S01]  /*02f0*/  UISETP.NE.AND UP0, UPT, UR5, URZ, UPT ;  /* 0x000000ff0500728c */ /* 0x000fe2000bf05270 */
[----:B--2--5:R-:W-:Y:S02]  /*0300*/  FMNMX3 R8, R4, R9, R8, !PT ;  /* 0x0000000904087276 */ /* 0x024fe40007800008 */
[----:B------:R-:W-:-:S04]  /*0310*/  IADD3 R9, P0, PT, R2, 0x40, RZ ;  /* 0x0000004002097810 */ /* 0x000fc80007f1e0ff */
[----:B0-----:R-:W-:Y:S02]  /*0320*/  IADD3.X R3, PT, PT, RZ, R3, RZ, P0, !PT ;  /* 0x00000003ff037210 */ /* 0x001fe400007fe4ff */
[----:B---3--:R-:W-:-:S04]  /*0330*/  FMNMX3 R8, R8, R11, R10, !PT ;  /* 0x0000000b08087276 */ /* 0x008fc8000780000a */
[----:B----4-:R-:W-:-:S04]  /*0340*/  FMNMX3 R8, R8, R13, R12, !PT ;  /* 0x0000000d08087276 */ /* 0x010fc8000780000c */
[----:B------:R-:W-:-:S04]  /*0350*/  FMNMX3 R8, R8, R15, R14, !PT ;  /* 0x0000000f08087276 */ /* 0x000fc8000780000e */
[----:B------:R-:W-:-:S04]  /*0360*/  FMNMX3 R8, R8, R17, R16, !PT ;  /* 0x0000001108087276 */ /* 0x000fc80007800010 */
[----:B------:R-:W-:-:S04]  /*0370*/  FMNMX3 R8, R8, R19, R18, !PT ;  /* 0x0000001308087276 */ /* 0x000fc80007800012 */
[----:B------:R-:W-:-:S04]  /*0380*/  FMNMX3 R8, R8, R21, R20, !PT ;  /* 0x0000001508087276 */ /* 0x000fc80007800014 */
[----:B------:R-:W-:Y:S01]  /*0390*/  FMNMX3 R4, R8, R6, R7, !PT ;  /* 0x0000000608047276 */ /* 0x000fe20007800007 */
[----:B------:R-:W-:Y:S06]  /*03a0*/  BRA.U UP0, `(.L_x_2) ;  /* 0xfffffffd00847547 */ /* 0x000fec000b83ffff */
[----:B------:R-:W-:-:S07]  /*03b0*/  IADD3 R5, PT, PT, R5, 0x1, RZ ;  /* 0x0000000105057810 */ /* 0x000fce0007ffe0ff */
.L_x_1:
[----:B------:R-:W-:-:S09]  /*03c0*/  UISETP.NE.AND UP0, UPT, UR8, URZ, UPT ;  /* 0x000000ff0800728c */ /* 0x000fd2000bf05270 */
[----:B------:R-:W-:Y:S05]  /*03d0*/  BRA.U !UP0, `(.L_x_0) ;  /* 0x0000000108b87547 */ /* 0x000fea000b800000 */
[----:B------:R-:W-:Y:S02]  /*03e0*/  UISETP.GE.U32.AND UP0, UPT, UR8, 0x8, UPT ;  /* 0x000000080800788c */ /* 0x000fe4000bf06070 */
[----:B------:R-:W-:-:S04]  /*03f0*/  ULOP3.LUT UR5, UR4, 0x7, URZ, 0xc0, !UPT ;  /* 0x0000000704057892 */ /* 0x000fc8000f8ec0ff */
[----:B------:R-:W-:-:S03]  /*0400*/  UISETP.NE.AND UP1, UPT, UR5, URZ, UPT ;  /* 0x000000ff0500728c */ /* 0x000fc6000bf25270 */
[----:B------:R-:W-:Y:S08]  /*0410*/  BRA.U !UP0, `(.L_x_3) ;  /* 0x00000001083c7547 */ /* 0x000ff0000b800000 */
[----:B------:R-:W0:Y:S02]  /*0420*/  LDC.64 R2, c[0x0][0x380] ;  /* 0x0000e000ff027b82 */ /* 0x000e240000000a00 */
[----:B0-----:R-:W-:-:S05]  /*0430*/  IMAD.WIDE.U32 R2, R5, 0x4, R2 ;  /* 0x0000000405027825 */ /* 0x001fca00078e0002 */
[----:B------:R-:W2:Y:S04]  /*0440*/  LDG.E R7, desc[UR10][R2.64] ;  /* 0x0000000a02077981 */ /* 0x000ea8000c1e1900 */
[----:B------:R-:W2:Y:S04]  /*0450*/  LDG.E R6, desc[UR10][R2.64+0x4] ;  /* 0x0000040a02067981 */ /* 0x000ea8000c1e1900 */
[----:B------:R-:W3:Y:S04]  /*0460*/  LDG.E R9, desc[UR10][R2.64+0x8] ;  /* 0x0000080a02097981 */ /* 0x000ee8000c1e1900 */
[----:B------:R-:W3:Y:S04]  /*0470*/  LDG.E R8, desc[UR10][R2.64+0xc] ;  /* 0x00000c0a02087981 */ /* 0x000ee8000c1e1900 */
[----:B------:R-:W4:Y:S04]  /*0480*/  LDG.E R11, desc[UR10][R2.64+0x10] ;  /* 0x0000100a020b7981 */ /* 0x000f28000c1e1900 */
[----:B------:R-:W4:Y:S04]  /*0490*/  LDG.E R10, desc[UR10][R2.64+0x14] ;  /* 0x0000140a020a7981 */ /* 0x000f28000c1e1900 */
[----:B------:R-:W4:Y:S04]  /*04a0*/  LDG.E R13, desc[UR10][R2.64+0x18] ;  /* 0x0000180a020d7981 */ /* 0x000f28000c1e1900 */
[----:B------:R-:W4:Y:S01]  /*04b0*/  LDG.E R12, desc[UR10][R2.64+0x1c] ;  /* 0x00001c0a020c7981 */ /* 0x000f22000c1e1900 */
[----:B------:R-:W-:-:S02]  /*04c0*/  IADD3 R5, PT, PT, R5, 0x8, RZ ;  /* 0x0000000805057810 */ /* 0x000fc40007ffe0ff */
[----:B--2--5:R-:W-:-:S04]  /*04d0*/  FMNMX3 R6, R4, R7, R6, !PT ;  /* 0x0000000704067276 */ /* 0x024fc80007800006 */
[----:B---3--:R-:W-:-:S04]  /*04e0*/  FMNMX3 R6, R6, R9, R8, !PT ;  /* 0x0000000906067276 */ /* 0x008fc80007800008 */
[----:B----4-:R-:W-:-:S04]  /*04f0*/  FMNMX3 R6, R6, R11, R10, !PT ;  /* 0x0000000b06067276 */ /* 0x010fc8000780000a */
[----:B------:R-:W-:-:S07]  /*0500*/  FMNMX3 R4, R6, R13, R12, !PT ;  /* 0x0000000d06047276 */ /* 0x000fce000780000c */
.L_x_3:
        /* <DEDUP_REMOVED lines=10> */
[----:B------:R-:W3:Y:S01]  /*05b0*/  LDG.E R8, desc[UR10][R2.64+0xc] ;  /* 0x00000c0a02087981 */ /* 0x000ee2000c1e1900 */
[----:B------:R-:W-:-:S02]  /*05c0*/  IADD3 R5, PT, PT, R5, 0x4, RZ ;  /* 0x0000000405057810 */ /* 0x000fc40007ffe0ff */
[----:B--2--5:R-:W-:-:S04]  /*05d0*/  FMNMX3 R4, R4, R7, R6, !PT ;  /* 0x0000000704047276 */ /* 0x024fc80007800006 */
[----:B---3--:R-:W-:-:S07]  /*05e0*/  FMNMX3 R4, R4, R9, R8, !PT ;  /* 0x0000000904047276 */ /* 0x008fce0007800008 */
.L_x_4:
[----:B------:R-:W-:Y:S05]  /*05f0*/  BRA.U !UP1, `(.L_x_0) ;  /* 0x0000000109307547 */ /* 0x000fea000b800000 */
[----:B------:R-:W0:Y:S01]  /*0600*/  LDC.64 R2, c[0x0][0x380] ;  /* 0x0000e000ff027b82 */ /* 0x000e220000000a00 */
[----:B------:R-:W-:Y:S01]  /*0610*/  UIADD3 UR4, UPT, UPT, -UR4, URZ, URZ ;  /* 0x000000ff04047290 */ /* 0x000fe2000fffe1ff */
[----:B0-----:R-:W-:-:S05]  /*0620*/  IMAD.WIDE.U32 R2, R5, 0x4, R2 ;  /* 0x0000000405027825 */ /* 0x001fca00078e0002 */
[----:B------:R-:W-:-:S07]  /*0630*/  MOV R5, R3 ;  /* 0x0000000300057202 */ /* 0x000fce0000000f00 */
.L_x_5:
[----:B------:R-:W-:-:S06]  /*0640*/  MOV R3, R5 ;  /* 0x0000000500037202 */ /* 0x000fcc0000000f00 */
[----:B------:R0:W2:Y:S01]  /*0650*/  LDG.E R3, desc[UR10][R2.64] ;  /* 0x0000000a02037981 */ /* 0x0000a2000c1e1900 */
[----:B------:R-:W-:-:S04]  /*0660*/  UIADD3 UR4, UPT, UPT, UR4, 0x1, URZ ;  /* 0x0000000104047890 */ /* 0x000fc8000fffe0ff */
[----:B------:R-:W-:Y:S01]  /*0670*/  UISETP.NE.AND UP0, UPT, UR4, URZ, UPT ;  /* 0x000000ff0400728c */ /* 0x000fe2000bf05270 */
[----:B0-----:R-:W-:-:S04]  /*0680*/  IADD3 R2, P0, PT, R2, 0x4, RZ ;  /* 0x0000000402027810 */ /* 0x001fc80007f1e0ff */
[----:B------:R-:W-:Y:S02]  /*0690*/  IADD3.X R5, PT, PT, RZ, R5, RZ, P0, !PT ;  /* 0x00000005ff057210 */ /* 0x000fe400007fe4ff */
[----:B--2--5:R-:W-:Y:S02]  /*06a0*/  FMNMX R4, R3, R4, !PT ;  /* 0x0000000403047209 */ /* 0x024fe40007800000 */
[----:B------:R-:W-:Y:S05]  /*06b0*/  BRA.U UP0, `(.L_x_5) ;  /* 0xfffffffd00e07547 */ /* 0x000fea000b83ffff */
.L_x_0:
[----:B------:R-:W0:Y:S01]  /*06c0*/  LDCU UR6, c[0x0][0x38c] ;  /* 0x00007180ff0677ac */ /* 0x000e220008000800 */
[----:B------:R-:W-:Y:S01]  /*06d0*/  HFMA2 R5, -RZ, RZ, 0, 0 ;  /* 0x00000000ff057431 */ /* 0x000fe200000001ff */
[----:B0-----:R-:W-:-:S09]  /*06e0*/  UISETP.GE.AND UP0, UPT, UR6, 0x1, UPT ;  /* 0x000000010600788c */ /* 0x001fd2000bf06270 */
[----:B------:R-:W-:Y:S05]  /*06f0*/  BRA.U !UP0, `(.L_x_6) ;  /* 0x0000000d08947547 */ /* 0x000fea000b800000 */
[----:B------:R-:W-:Y:S01]  /*0700*/  UISETP.GE.U32.AND UP1, UPT, UR6, 0x8, UPT ;  /* 0x000000080600788c */ /* 0x000fe2000bf26070 */
[----:B------:R-:W-:Y:S01]  /*0710*/  MOV R5, RZ ;  /* 0x000000ff00057202 */ /* 0x000fe20000000f00 */
[----:B------:R-:W-:Y:S01]  /*0720*/  ULOP3.LUT UR7, UR6, 0x7, URZ, 0xc0, !UPT ;  /* 0x0000000706077892 */ /* 0x000fe2000f8ec0ff */
[----:B------:R-:W-:-:S03]  /*0730*/  MOV R6, RZ ;  /* 0x000000ff00067202 */ /* 0x000fc60000000f00 */
[----:B------:R-:W-:-:S03]  /*0740*/  UISETP.NE.AND UP0, UPT, UR7, URZ, UPT ;  /* 0x000000ff0700728c */ /* 0x000fc6000bf05270 */
[----:B------:R-:W-:Y:S08]  /*0750*/  BRA.U !UP1, `(.L_x_7) ;  /* 0x0000000509c87547 */ /* 0x000ff0000b800000 */
[----:B------:R-:W0:Y:S01]  /*0760*/  LDCU.64 UR4, c[0x0][0x380] ;  /* 0x00007000ff0477ac */ /* 0x000e220008000a00 */
[----:B------:R-:W-:Y:S01]  /*0770*/  MOV R5, RZ ;  /* 0x000000ff00057202 */ /* 0x000fe20000000f00 */
[----:B------:R-:W-:-:S04]  /*0780*/  ULOP3.LUT UR8, UR6, 0x7ffffff8, URZ, 0xc0, !UPT ;  /* 0x7ffffff806087892 */ /* 0x000fc8000f8ec0ff */
[----:B------:R-:W-:Y:S02]  /*0790*/  UIADD3 UR9, UPT, UPT, -UR8, URZ, URZ ;  /* 0x000000ff08097290 */ /* 0x000fe4000fffe1ff */
[----:B------:R-:W-:Y:S01]  /*07a0*/  MOV R6, UR8 ;  /* 0x0000000800067c02 */ /* 0x000fe20008000f00 */
[----:B0-----:R-:W-:-:S04]  /*07b0*/  UIADD3 UR4, UP1, UPT, UR4, 0x10, URZ ;  /* 0x0000001004047890 */ /* 0x001fc8000ff3e0ff */
[----:B------:R-:W-:Y:S02]  /*07c0*/  UIADD3.X UR5, UPT, UPT, URZ, UR5, URZ, UP1, !UPT ;  /* 0x00000005ff057290 */ /* 0x000fe40008ffe4ff */
[----:B------:R-:W-:-:S04]  /*07d0*/  MOV R9, UR4 ;  /* 0x0000000400097c02 */ /* 0x000fc80008000f00 */
[----:B------:R-:W-:-:S07]  /*07e0*/  MOV R10, UR5 ;  /* 0x00000005000a7c02 */ /* 0x000fce0008000f00 */
.L_x_8:
[----:B0-----:R-:W-:Y:S02]  /*07f0*/  MOV R2, R9 ;  /* 0x0000000900027202 */ /* 0x001fe40000000f00 */
[----:B------:R-:W-:-:S05]  /*0800*/  MOV R3, R10 ;  /* 0x0000000a00037202 */ /* 0x000fca0000000f00 */
[----:B------:R-:W2:Y:S04]  /*0810*/  LDG.E R7, desc[UR10][R2.64+-0x10] ;  /* 0xfffff00a02077981 */ /* 0x000ea8000c1e1900 */
[----:B------:R-:W3:Y:S04]  /*0820*/  LDG.E R9, desc[UR10][R2.64+-0xc] ;  /* 0xfffff40a02097981 */ /* 0x000ee8000c1e1900 */
[----:B------:R-:W4:Y:S04]  /*0830*/  LDG.E R15, desc[UR10][R2.64+-0x8] ;  /* 0xfffff80a020f7981 */ /* 0x000f28000c1e1900 */
[----:B------:R-:W4:Y:S04]  /*0840*/  LDG.E R25, desc[UR10][R2.64+-0x4] ;  /* 0xfffffc0a02197981 */ /* 0x000f28000c1e1900 */
[----:B------:R-:W4:Y:S04]  /*0850*/  LDG.E R11, desc[UR10][R2.64] ;  /* 0x0000000a020b7981 */ /* 0x000f28000c1e1900 */
[----:B------:R-:W4:Y:S04]  /*0860*/  LDG.E R21, desc[UR10][R2.64+0x4] ;  /* 0x0000040a02157981 */ /* 0x000f28000c1e1900 */
[----:B------:R-:W4:Y:S04]  /*0870*/  LDG.E R19, desc[UR10][R2.64+0x8] ;  /* 0x0000080a02137981 */ /* 0x000f28000c1e1900 */
[----:B------:R-:W4:Y:S01]  /*0880*/  LDG.E R17, desc[UR10][R2.64+0xc] ;  /* 0x00000c0a02117981 */ /* 0x000f22000c1e1900 */
[----:B------:R-:W-:Y:S01]  /*0890*/  HFMA2 R13, -RZ, RZ, 0.96630859375, -0.0022525787353515625 ;  /* 0x3bbb989dff0d7431 */ /* 0x000fe200000001ff */
[----:B------:R-:W-:Y:S01]  /*08a0*/  MOV R14, 0x437c0000 ;  /* 0x437c0000000e7802 */ /* 0x000fe20000000f00 */
[----:B------:R-:W-:-:S04]  /*08b0*/  UIADD3 UR9, UPT, UPT, UR9, 0x8, URZ ;  /* 0x0000000809097890 */ /* 0x000fc8000fffe0ff */
[----:B------:R-:W-:Y:S01]  /*08c0*/  UISETP.NE.AND UP1, UPT, UR9, URZ, UPT ;  /* 0x000000ff0900728c */ /* 0x000fe2000bf25270 */
[----:B--2--5:R-:W-:-:S04]  /*08d0*/  FADD R10, R7, -R4 ;  /* 0x80000004070a7221 */ /* 0x024fc80000000000 */
[----:B------:R-:W-:Y:S01]  /*08e0*/  FFMA.SAT R7, R10, R13, 0.5 ;  /* 0x3f0000000a077423 */ /* 0x000fe2000000200d */
[----:B---3--:R-:W-:-:S03]  /*08f0*/  FADD R12, R9, -R4 ;  /* 0x80000004090c7221 */ /* 0x008fc60000000000 */
[-C--:B------:R-:W-:Y:S01]  /*0900*/  FFMA.RM R8, R7, R14.reuse, 12582913 ;  /* 0x4b40000107087423 */ /* 0x080fe2000000400e */
[-C--:B------:R-:W-:Y:S01]  /*0910*/  FFMA.SAT R7, R12, R13.reuse, 0.5 ;  /* 0x3f0000000c077423 */ /* 0x080fe2000000200d */
[--C-:B----4-:R-:W-:Y:S02]  /*0920*/  FADD R16, R15, -R4.reuse ;  /* 0x800000040f107221 */ /* 0x110fe40000000000 */
[----:B------:R-:W-:Y:S01]  /*0930*/  FADD R9, R8, -12583039 ;  /* 0xcb40007f08097421 */ /* 0x000fe20000000000 */
[-C--:B------:R-:W-:Y:S01]  /*0940*/  FFMA.RM R7, R7, R14.reuse, 12582913 ;  /* 0x4b40000107077423 */ /* 0x080fe2000000400e */
[-C--:B------:R-:W-:Y:S01]  /*0950*/  FFMA.SAT R23, R16, R13.reuse, 0.5 ;  /* 0x3f00000010177423 */ /* 0x080fe2000000200d */
[--C-:B------:R-:W-:Y:S01]  /*0960*/  FADD R18, R25, -R4.reuse ;  /* 0x8000000419127221 */ /* 0x100fe20000000000 */
[----:B------:R-:W-:Y:S01]  /*0970*/  FFMA R9, R10, 1.4426950216293334961, -R9 ;  /* 0x3fb8aa3b0a097823 */ /* 0x000fe20000000809 */
[----:B------:R-:W-:Y:S01]  /*0980*/  FADD R15, R7, -12583039 ;  /* 0xcb40007f070f7421 */ /* 0x000fe20000000000 */
[--C-:B------:R-:W-:Y:S01]  /*0990*/  FADD R20, R11, -R4.reuse ;  /* 0x800000040b147221 */ /* 0x100fe20000000000 */
[-C--:B------:R-:W-:Y:S01]  /*09a0*/  FFMA.SAT R25, R18, R13.reuse, 0.5 ;  /* 0x3f00000012197423 */ /* 0x080fe2000000200d */
[----:B------:R-:W-:Y:S01]  /*09b0*/  FFMA R10, R10, 1.925963033500011079e-08, R9 ;  /* 0x32a570600a0a7823 */ /* 0x000fe20000000009 */
[C---:B------:R-:W-:Y:S01]  /*09c0*/  FFMA R15, R12.reuse, 1.4426950216293334961, -R15 ;  /* 0x3fb8aa3b0c0f7823 */ /* 0x040fe2000000080f */
[-C--:B------:R-:W-:Y:S01]  /*09d0*/  FFMA.RM R9, R23, R14.reuse, 12582913 ;  /* 0x4b40000117097423 */ /* 0x080fe2000000400e */
[-C--:B------:R-:W-:Y:S01]  /*09e0*/  FFMA.RM R11, R25, R14.reuse, 12582913 ;  /* 0x4b400001190b7423 */ /* 0x080fe2000000400e */
[--C-:B------:R-:W-:Y:S01]  /*09f0*/  FADD R22, R21, -R4.reuse ;  /* 0x8000000415167221 */ /* 0x100fe20000000000 */
[----:B------:R-:W-:Y:S01]  /*0a00*/  FFMA R12, R12, 1.925963033500011079e-08, R15 ;  /* 0x32a570600c0c7823 */ /* 0x000fe2000000000f */
[----:B------:R-:W-:Y:S01]  /*0a10*/  FADD R23, R9, -12583039 ;  /* 0xcb40007f09177421 */ /* 0x000fe20000000000 */
[-C--:B------:R-:W-:Y:S01]  /*0a20*/  FFMA.SAT R15, R20, R13.reuse, 0.5 ;  /* 0x3f000000140f7423 */ /* 0x080fe2000000200d */
[----:B------:R-:W-:Y:S01]  /*0a30*/  FADD R25, R11, -12583039 ;  /* 0xcb40007f0b197421 */ /* 0x000fe20000000000 */
[--C-:B------:R-:W-:Y:S01]  /*0a40*/  FADD R24, R19, -R4.reuse ;  /* 0x8000000413187221 */ /* 0x100fe20000000000 */
[----:B------:R-:W-:Y:S01]  /*0a50*/  FFMA R23, R16, 1.4426950216293334961, -R23 ;  /* 0x3fb8aa3b10177823 */ /* 0x000fe20000000817 */
[-C--:B------:R-:W-:Y:S01]  /*0a60*/  FFMA.RM R15, R15, R14.reuse, 12582913 ;  /* 0x4b4000010f0f7423 */ /* 0x080fe2000000400e */
[----:B------:R-:W-:Y:S01]  /*0a70*/  FFMA R25, R18, 1.4426950216293334961, -R25 ;  /* 0x3fb8aa3b12197823 */ /* 0x000fe20000000819 */
[----:B------:R-:W-:Y:S01]  /*0a80*/  FADD R26, R17, -R4 ;  /* 0x80000004111a7221 */ /* 0x000fe20000000000 */
[----:B------:R-:W-:Y:S01]  /*0a90*/  FFMA R16, R16, 1.925963033500011079e-08, R23 ;  /* 0x32a5706010107823 */ /* 0x000fe20000000017 */
[----:B------:R-:W-:Y:S01]  /*0aa0*/  FADD R21, R15, -12583039 ;  /* 0xcb40007f0f157421 */ /* 0x000fe20000000000 */
[-C--:B------:R-:W-:Y:S01]  /*0ab0*/  FFMA.SAT R23, R22, R13.reuse, 0.5 ;  /* 0x3f00000016177423 */ /* 0x080fe2000000200d */
[----:B------:R-:W0:Y:S01]  /*0ac0*/  MUFU.EX2 R10, R10 ;  /* 0x0000000a000a7308 */ /* 0x000e220000000800 */
[----:B------:R-:W-:Y:S01]  /*0ad0*/  FFMA R18, R18, 1.925963033500011079e-08, R25 ;  /* 0x32a5706012127823 */ /* 0x000fe20000000019 */
[----:B------:R-:W-:Y:S01]  /*0ae0*/  FFMA R21, R20, 1.4426950216293334961, -R21 ;  /* 0x3fb8aa3b14157823 */ /* 0x000fe20000000815 */
[-C--:B------:R-:W-:Y:S01]  /*0af0*/  FFMA.RM R19, R23, R14.reuse, 12582913 ;  /* 0x4b40000117137423 */ /* 0x080fe2000000400e */
[-C--:B------:R-:W-:Y:S01]  /*0b00*/  FFMA.SAT R25, R24, R13.reuse, 0.5 ;  /* 0x3f00000018197423 */ /* 0x080fe2000000200d */
[----:B------:R-:W-:Y:S01]  /*0b10*/  FFMA.SAT R27, R26, R13, 0.5 ;  /* 0x3f0000001a1b7423 */ /* 0x000fe2000000200d */
[----:B------:R-:W-:Y:S01]  /*0b20*/  FFMA R23, R20, 1.925963033500011079e-08, R21 ;  /* 0x32a5706014177823 */ /* 0x000fe20000000015 */
[----:B------:R-:W-:Y:S01]  /*0b30*/  FADD R21, R19, -12583039 ;  /* 0xcb40007f13157421 */ /* 0x000fe20000000000 */
[----:B------:R-:W1:Y:S01]  /*0b40*/  MUFU.EX2 R12, R12 ;  /* 0x0000000c000c7308 */ /* 0x000e620000000800 */
[-C--:B------:R-:W-:Y:S01]  /*0b50*/  FFMA.RM R20, R25, R14.reuse, 12582913 ;  /* 0x4b40000119147423 */ /* 0x080fe2000000400e */
[----:B------:R-:W-:Y:S01]  /*0b60*/  FFMA.RM R14, R27, R14, 12582913 ;  /* 0x4b4000011b0e7423 */ /* 0x000fe2000000400e */
[----:B------:R-:W-:Y:S01]  /*0b70*/  FFMA R21, R22, 1.4426950216293334961, -R21 ;  /* 0x3fb8aa3b16157823 */ /* 0x000fe20000000815 */
[----:B------:R-:W-:Y:S01]  /*0b80*/  SHF.L.U32 R7, R7, 0x17, RZ ;  /* 0x0000001707077819 */ /* 0x000fe200000006ff */
[----:B------:R-:W-:Y:S01]  /*0b90*/  FADD R25, R20, -12583039 ;  /* 0xcb40007f14197421 */ /* 0x000fe20000000000 */
[----:B------:R-:W-:Y:S01]  /*0ba0*/  FADD R27, R14, -12583039 ;  /* 0xcb40007f0e1b7421 */ /* 0x000fe20000000000 */
[----:B------:R-:W-:Y:S01]  /*0bb0*/  FFMA R13, R22, 1.925963033500011079e-08, R21 ;  /* 0x32a57060160d7823 */ /* 0x000fe20000000015 */
[----:B------:R-:W-:Y:S01]  /*0bc0*/  SHF.L.U32 R21, R8, 0x17, RZ ;  /* 0x0000001708157819 */ /* 0x000fe200000006ff */
[----:B------:R-:W-:Y:S01]  /*0bd0*/  FFMA R25, R24, 1.4426950216293334961, -R25 ;  /* 0x3fb8aa3b18197823 */ /* 0x000fe20000000819 */
[----:B------:R-:W-:Y:S01]  /*0be0*/  FFMA R27, R26, 1.4426950216293334961, -R27 ;  /* 0x3fb8aa3b1a1b7823 */ /* 0x000fe2000000081b */
[----:B------:R-:W2:Y:S01]  /*0bf0*/  MUFU.EX2 R16, R16 ;  /* 0x0000001000107308 */ /* 0x000ea20000000800 */
[----:B------:R-:W-:Y:S01]  /*0c00*/  SHF.L.U32 R9, R9, 0x17, RZ ;  /* 0x0000001709097819 */ /* 0x000fe200000006ff */
[----:B0-----:R-:W-:Y:S01]  /*0c10*/  FMUL R10, R21, R10 ;  /* 0x0000000a150a7220 */ /* 0x001fe20000400000 */
[----:B------:R-:W-:Y:S01]  /*0c20*/  FFMA R25, R24, 1.925963033500011079e-08, R25 ;  /* 0x32a5706018197823 */ /* 0x000fe20000000019 */
[----:B------:R-:W-:Y:S01]  /*0c30*/  FFMA R27, R26, 1.925963033500011079e-08, R27 ;  /* 0x32a570601a1b7823 */ /* 0x000fe2000000001b */
[----:B------:R-:W-:Y:S01]  /*0c40*/  SHF.L.U32 R11, R11, 0x17, RZ ;  /* 0x000000170b0b7819 */ /* 0x000fe200000006ff */
[----:B-1----:R-:W-:Y:S01]  /*0c50*/  FMUL R12, R7, R12 ;  /* 0x0000000c070c7220 */ /* 0x002fe20000400000 */
[----:B------:R-:W-:Y:S01]  /*0c60*/  FADD R7, R10, R5 ;  /* 0x000000050a077221 */ /* 0x000fe20000000000 */
[----:B------:R-:W0:Y:S01]  /*0c70*/  MUFU.EX2 R18, R18 ;  /* 0x0000001200127308 */ /* 0x000e220000000800 */
[----:B------:R-:W-:Y:S01]  /*0c80*/  SHF.L.U32 R22, R19, 0x17, RZ ;  /* 0x0000001713167819 */ /* 0x000fe200000006ff */
[----:B------:R-:W-:Y:S01]  /*0c90*/  STG.E desc[UR10][R2.64+-0x10], R10 ;  /* 0xfffff00a02007986 */ /* 0x000fe2000c10190a */
[----:B------:R-:W-:Y:S01]  /*0ca0*/  SHF.L.U32 R14, R14, 0x17, RZ ;  /* 0x000000170e0e7819 */ /* 0x000fe200000006ff */
[----:B------:R-:W-:-:S02]  /*0cb0*/  FADD R7, R7, R12 ;  /* 0x0000000c07077221 */ /* 0x000fc40000000000 */
[----:B------:R-:W-:Y:S02]  /*0cc0*/  STG.E desc[UR10][R2.64+-0xc], R12 ;  /* 0xfffff40c02007986 */ /* 0x000fe4000c10190a */
[----:B------:R-:W1:Y:S01]  /*0cd0*/  MUFU.EX2 R17, R23 ;  /* 0x0000001700117308 */ /* 0x000e620000000800 */
[----:B--2---:R-:W-:Y:S01]  /*0ce0*/  FMUL R9, R9, R16 ;  /* 0x0000001009097220 */ /* 0x004fe20000400000 */
[----:B------:R-:W-:Y:S02]  /*0cf0*/  SHF.L.U32 R16, R15, 0x17, RZ ;  /* 0x000000170f107819 */ /* 0x000fe400000006ff */
[----:B------:R-:W-:Y:S01]  /*0d00*/  SHF.L.U32 R15, R20, 0x17, RZ ;  /* 0x00000017140f7819 */ /* 0x000fe200000006ff */
[----:B------:R-:W-:Y:S01]  /*0d10*/  FADD R7, R7, R9 ;  /* 0x0000000907077221 */ /* 0x000fe20000000000 */
[----:B------:R2:W-:Y:S02]  /*0d20*/  STG.E desc[UR10][R2.64+-0x8], R9 ;  /* 0xfffff80902007986 */ /* 0x0005e4000c10190a */
[----:B------:R-:W3:Y:S01]  /*0d30*/  MUFU.EX2 R13, R13 ;  /* 0x0000000d000d7308 */ /* 0x000ee20000000800 */
[----:B0-----:R-:W-:-:S04]  /*0d40*/  FMUL R11, R11, R18 ;  /* 0x000000120b0b7220 */ /* 0x001fc80000400000 */
[----:B------:R-:W-:Y:S01]  /*0d50*/  FADD R7, R7, R11 ;  /* 0x0000000b07077221 */ /* 0x000fe20000000000 */
[----:B------:R0:W-:Y:S02]  /*0d60*/  STG.E desc[UR10][R2.64+-0x4], R11 ;  /* 0xfffffc0b02007986 */ /* 0x0001e4000c10190a */
[----:B------:R-:W4:Y:S01]  /*0d70*/  MUFU.EX2 R8, R25 ;  /* 0x0000001900087308 */ /* 0x000f220000000800 */
[----:B-1----:R-:W-:Y:S01]  /*0d80*/  FMUL R16, R16, R17 ;  /* 0x0000001110107220 */ /* 0x002fe20000400000 */
[----:B--2---:R-:W-:-:S03]  /*0d90*/  IADD3 R9, P0, PT, R2, 0x20, RZ ;  /* 0x0000002002097810 */ /* 0x004fc60007f1e0ff */
[----:B------:R-:W-:Y:S01]  /*0da0*/  FADD R7, R7, R16 ;  /* 0x0000001007077221 */ /* 0x000fe20000000000 */
[----:B------:R0:W-:Y:S01]  /*0db0*/  STG.E desc[UR10][R2.64], R16 ;  /* 0x0000001002007986 */ /* 0x0001e2000c10190a */
[----:B------:R-:W-:Y:S01]  /*0dc0*/  IADD3.X R10, PT, PT, RZ, R3, RZ, P0, !PT ;  /* 0x00000003ff0a7210 */ /* 0x000fe200007fe4ff */
[----:B------:R-:W1:Y:S01]  /*0dd0*/  MUFU.EX2 R5, R27 ;  /* 0x0000001b00057308 */ /* 0x000e620000000800 */
[----:B---3--:R-:W-:-:S04]  /*0de0*/  FMUL R13, R22, R13 ;  /* 0x0000000d160d7220 */ /* 0x008fc80000400000 */
[----:B------:R-:W-:Y:S01]  /*0df0*/  FADD R7, R7, R13 ;  /* 0x0000000d07077221 */ /* 0x000fe20000000000 */
[----:B------:R0:W-:Y:S01]  /*0e00*/  STG.E desc[UR10][R2.64+0x4], R13 ;  /* 0x0000040d02007986 */ /* 0x0001e2000c10190a */
[----:B----4-:R-:W-:-:S04]  /*0e10*/  FMUL R8, R15, R8 ;  /* 0x000000080f087220 */ /* 0x010fc80000400000 */
[----:B------:R-:W-:Y:S01]  /*0e20*/  FADD R7, R7, R8 ;  /* 0x0000000807077221 */ /* 0x000fe20000000000 */
[----:B------:R0:W-:Y:S01]  /*0e30*/  STG.E desc[UR10][R2.64+0x8], R8 ;  /* 0x0000080802007986 */ /* 0x0001e2000c10190a */
[----:B-1----:R-:W-:-:S04]  /*0e40*/  FMUL R14, R14, R5 ;  /* 0x000000050e0e7220 */ /* 0x002fc80000400000 */
[----:B------:R-:W-:Y:S01]  /*0e50*/  FADD R5, R7, R14 ;  /* 0x0000000e07057221 */ /* 0x000fe20000000000 */
[----:B------:R0:W-:Y:S01]  /*0e60*/  STG.E desc[UR10][R2.64+0xc], R14 ;  /* 0x00000c0e02007986 */ /* 0x0001e2000c10190a */
[----:B------:R-:W-:Y:S05]  /*0e70*/  BRA.U UP1, `(.L_x_8) ;  /* 0xfffffff9015c7547 */ /* 0x000fea000b83ffff */
.L_x_7:
[----:B------:R-:W-:Y:S05]  /*0e80*/  BRA.U !UP0, `(.L_x_6) ;  /* 0x0000000508b07547 */ /* 0x000fea000b800000 */
[----:B------:R-:W-:Y:S02]  /*0e90*/  UISETP.GE.U32.AND UP0, UPT, UR7, 0x4, UPT ;  /* 0x000000040700788c */ /* 0x000fe4000bf06070 */
[----:B------:R-:W-:-:S04]  /*0ea0*/  ULOP3.LUT UR5, UR6, 0x3, URZ, 0xc0, !UPT ;  /* 0x0000000306057892 */ /* 0x000fc8000f8ec0ff */
[----:B------:R-:W-:-:S03]  /*0eb0*/  UISETP.NE.AND UP1, UPT, UR5, URZ, UPT ;  /* 0x000000ff0500728c */ /* 0x000fc6000bf25270 */
[----:B------:R-:W-:Y:S08]  /*0ec0*/  BRA.U !UP0, `(.L_x_9) ;  /* 0x0000000108d47547 */ /* 0x000ff0000b800000 */
[----:B0-----:R-:W0:Y:S02]  /*0ed0*/  LDC.64 R2, c[0x0][0x380] ;  /* 0x0000e000ff027b82 */ /* 0x001e240000000a00 */
[----:B0-----:R-:W-:-:S05]  /*0ee0*/  IMAD.WIDE.U32 R2, R6, 0x4, R2 ;  /* 0x0000000406027825 */ /* 0x001fca00078e0002 */
[----:B------:R-:W2:Y:S04]  /*0ef0*/  LDG.E R7, desc[UR10][R2.64] ;  /* 0x0000000a02077981 */ /* 0x000ea8000c1e1900 */
[----:B------:R-:W3:Y:S04]  /*0f00*/  LDG.E R9, desc[UR10][R2.64+0x4] ;  /* 0x0000040a02097981 */ /* 0x000ee8000c1e1900 */
[----:B------:R-:W4:Y:S04]  /*0f10*/  LDG.E R17, desc[UR10][R2.64+0x8] ;  /* 0x0000080a02117981 */ /* 0x000f28000c1e1900 */
[----:B------:R-:W4:Y:S01]  /*0f20*/  LDG.E R19, desc[UR10][R2.64+0xc] ;  /* 0x00000c0a02137981 */ /* 0x000f22000c1e1900 */
[----:B------:R-:W-:Y:S01]  /*0f30*/  HFMA2 R16, -RZ, RZ, 0.96630859375, -0.0022525787353515625 ;  /* 0x3bbb989dff107431 */ /* 0x000fe200000001ff */
[----:B------:R-:W-:-:S02]  /*0f40*/  MOV R12, 0x437c0000 ;  /* 0x437c0000000c7802 */ /* 0x000fc40000000f00 */
[----:B------:R-:W-:Y:S01]  /*0f50*/  IADD3 R6, PT, PT, R6, 0x4, RZ ;  /* 0x0000000406067810 */ /* 0x000fe20007ffe0ff */
[----:B--2--5:R-:W-:-:S04]  /*0f60*/  FADD R10, R7, -R4 ;  /* 0x80000004070a7221 */ /* 0x024fc80000000000 */
[----:B------:R-:W-:Y:S01]  /*0f70*/  FFMA.SAT R7, R10, R16, 0.5 ;  /* 0x3f0000000a077423 */ /* 0x000fe20000002010 */
[----:B---3--:R-:W-:-:S03]  /*0f80*/  FADD R13, R9, -R4 ;  /* 0x80000004090d7221 */ /* 0x008fc60000000000 */
[----:B------:R-:W-:Y:S01]  /*0f90*/  FFMA.RM R7, R7, R12, 12582913 ;  /* 0x4b40000107077423 */ /* 0x000fe2000000400c */
[----:B------:R-:W-:Y:S01]  /*0fa0*/  FFMA.SAT R15, R13, R16, 0.5 ;  /* 0x3f0000000d0f7423 */ /* 0x000fe20000002010 */
[--C-:B----4-:R-:W-:Y:S02]  /*0fb0*/  FADD R9, R17, -R4.reuse ;  /* 0x8000000411097221 */ /* 0x110fe40000000000 */
[----:B------:R-:W-:Y:S01]  /*0fc0*/  FADD R11, R7, -12583039 ;  /* 0xcb40007f070b7421 */ /* 0x000fe20000000000 */
[----:B------:R-:W-:Y:S01]  /*0fd0*/  FFMA.RM R8, R15, R12, 12582913 ;  /* 0x4b4000010f087423 */ /* 0x000fe2000000400c */
[----:B------:R-:W-:Y:S01]  /*0fe0*/  FFMA.SAT R15, R9, R16, 0.5 ;  /* 0x3f000000090f7423 */ /* 0x000fe20000002010 */
[----:B------:R-:W-:Y:S01]  /*0ff0*/  FADD R19, R19, -R4 ;  /* 0x8000000413137221 */ /* 0x000fe20000000000 */
[----:B------:R-:W-:Y:S01]  /*1000*/  FFMA R11, R10, 1.4426950216293334961, -R11 ;  /* 0x3fb8aa3b0a0b7823 */ /* 0x000fe2000000080b */
[C---:B------:R-:W-:Y:S01]  /*1010*/  FADD R14, R8.reuse, -12583039 ;  /* 0xcb40007f080e7421 */ /* 0x040fe20000000000 */
[----:B------:R-:W-:-:S02]  /*1020*/  SHF.L.U32 R8, R8, 0x17, RZ ;  /* 0x0000001708087819 */ /* 0x000fc400000006ff */
[----:B------:R-:W-:Y:S01]  /*1030*/  FFMA R11, R10, 1.925963033500011079e-08, R11 ;  /* 0x32a570600a0b7823 */ /* 0x000fe2000000000b */
[----:B------:R-:W-:Y:S01]  /*1040*/  FFMA.RM R10, R15, R12, 12582913 ;  /* 0x4b4000010f0a7423 */ /* 0x000fe2000000400c */
[----:B------:R-:W-:Y:S01]  /*1050*/  FFMA.SAT R15, R19, R16, 0.5 ;  /* 0x3f000000130f7423 */ /* 0x000fe20000002010 */
[----:B------:R-:W-:Y:S02]  /*1060*/  FFMA R14, R13, 1.4426950216293334961, -R14 ;  /* 0x3fb8aa3b0d0e7823 */ /* 0x000fe4000000080e */
[C---:B------:R-:W-:Y:S01]  /*1070*/  FADD R16, R10.reuse, -12583039 ;  /* 0xcb40007f0a107421 */ /* 0x040fe20000000000 */
[----:B------:R-:W-:Y:S01]  /*1080*/  FFMA.RM R15, R15, R12, 12582913 ;  /* 0x4b4000010f0f7423 */ /* 0x000fe2000000400c */
[----:B------:R-:W-:Y:S01]  /*1090*/  FFMA R14, R13, 1.925963033500011079e-08, R14 ;  /* 0x32a570600d0e7823 */ /* 0x000fe2000000000e */
[----:B------:R-:W0:Y:S01]  /*10a0*/  MUFU.EX2 R11, R11 ;  /* 0x0000000b000b7308 */ /* 0x000e220000000800 */
[----:B------:R-:W-:Y:S01]  /*10b0*/  FFMA R16, R9, 1.4426950216293334961, -R16 ;  /* 0x3fb8aa3b09107823 */ /* 0x000fe20000000810 */
[----:B------:R-:W-:Y:S01]  /*10c0*/  FADD R12, R15, -12583039 ;  /* 0xcb40007f0f0c7421 */ /* 0x000fe20000000000 */
[----:B------:R-:W-:-:S02]  /*10d0*/  SHF.L.U32 R10, R10, 0x17, RZ ;  /* 0x000000170a0a7819 */ /* 0x000fc400000006ff */
[----:B------:R-:W-:Y:S01]  /*10e0*/  FFMA R16, R9, 1.925963033500011079e-08, R16 ;  /* 0x32a5706009107823 */ /* 0x000fe20000000010 */
[----:B------:R-:W-:Y:S01]  /*10f0*/  FFMA R12, R19, 1.4426950216293334961, -R12 ;  /* 0x3fb8aa3b130c7823 */ /* 0x000fe2000000080c */
[----:B------:R-:W-:Y:S01]  /*1100*/  SHF.L.U32 R15, R15, 0x17, RZ ;  /* 0x000000170f0f7819 */ /* 0x000fe200000006ff */
[----:B------:R-:W1:Y:S02]  /*1110*/  MUFU.EX2 R13, R14 ;  /* 0x0000000e000d7308 */ /* 0x000e640000000800 */
[----:B------:R-:W-:Y:S01]  /*1120*/  FFMA R19, R19, 1.925963033500011079e-08, R12 ;  /* 0x32a5706013137823 */ /* 0x000fe2000000000c */
[----:B------:R-:W-:-:S05]  /*1130*/  SHF.L.U32 R12, R7, 0x17, RZ ;  /* 0x00000017070c7819 */ /* 0x000fca00000006ff */
[----:B------:R-:W2:Y:S01]  /*1140*/  MUFU.EX2 R9, R16 ;  /* 0x0000001000097308 */ /* 0x000ea20000000800 */
[----:B0-----:R-:W-:-:S04]  /*1150*/  FMUL R11, R12, R11 ;  /* 0x0000000b0c0b7220 */ /* 0x001fc80000400000 */
[----:B------:R-:W-:Y:S01]  /*1160*/  FADD R5, R5, R11 ;  /* 0x0000000b05057221 */ /* 0x000fe20000000000 */
[----:B------:R3:W-:Y:S02]  /*1170*/  STG.E desc[UR10][R2.64], R11 ;  /* 0x0000000b02007986 */ /* 0x0007e4000c10190a */
[----:B------:R-:W0:Y:S01]  /*1180*/  MUFU.EX2 R18, R19 ;  /* 0x0000001300127308 */ /* 0x000e220000000800 */
[----:B-1----:R-:W-:-:S04]  /*1190*/  FMUL R8, R8, R13 ;  /* 0x0000000d08087220 */ /* 0x002fc80000400000 */
[----:B------:R-:W-:Y:S01]  /*11a0*/  FADD R5, R5, R8 ;  /* 0x0000000805057221 */ /* 0x000fe20000000000 */
[----:B------:R3:W-:Y:S01]  /*11b0*/  STG.E desc[UR10][R2.64+0x4], R8 ;  /* 0x0000040802007986 */ /* 0x0007e2000c10190a */
[----:B--2---:R-:W-:-:S04]  /*11c0*/  FMUL R9, R10, R9 ;  /* 0x000000090a097220 */ /* 0x004fc80000400000 */
[----:B------:R-:W-:Y:S01]  /*11d0*/  FADD R5, R5, R9 ;  /* 0x0000000905057221 */ /* 0x000fe20000000000 */
[----:B------:R3:W-:Y:S01]  /*11e0*/  STG.E desc[UR10][R2.64+0x8], R9 ;  /* 0x0000080902007986 */ /* 0x0007e2000c10190a */
[----:B0-----:R-:W-:-:S04]  /*11f0*/  FMUL R15, R15, R18 ;  /* 0x000000120f0f7220 */ /* 0x001fc80000400000 */
[----:B------:R-:W-:Y:S01]  /*1200*/  FADD R5, R5, R15 ;  /* 0x0000000f05057221 */ /* 0x000fe20000000000 */
[----:B------:R3:W-:Y:S06]  /*1210*/  STG.E desc[UR10][R2.64+0xc], R15 ;  /* 0x00000c0f02007986 */ /* 0x0007ec000c10190a */
.L_x_9:
[----:B------:R-:W-:Y:S05]  /*1220*/  BRA.U !UP1, `(.L_x_6) ;  /* 0x0000000109c87547 */ /* 0x000fea000b800000 */
[----:B------:R-:W-:Y:S02]  /*1230*/  UISETP.NE.AND UP0, UPT, UR5, 0x1, UPT ;  /* 0x000000010500788c */ /* 0x000fe4000bf05270 */
[----:B------:R-:W-:-:S04]  /*1240*/  ULOP3.LUT UR4, UR6, 0x1, URZ, 0xc0, !UPT ;  /* 0x0000000106047892 */ /* 0x000fc8000f8ec0ff */
[----:B------:R-:W-:-:S03]  /*1250*/  UISETP.NE.U32.AND UP1, UPT, UR4, 0x1, UPT ;  /* 0x000000010400788c */ /* 0x000fc6000bf25070 */
[----:B------:R-:W-:Y:S08]  /*1260*/  BRA.U !UP0, `(.L_x_10) ;  /* 0x0000000108747547 */ /* 0x000ff0000b800000 */
[----:B0--3--:R-:W0:Y:S02]  /*1270*/  LDC.64 R2, c[0x0][0x380] ;  /* 0x0000e000ff027b82 */ /* 0x009e240000000a00 */
[----:B0-----:R-:W-:-:S05]  /*1280*/  IMAD.WIDE.U32 R2, R6, 0x4, R2 ;  /* 0x0000000406027825 */ /* 0x001fca00078e0002 */
[----:B------:R-:W2:Y:S04]  /*1290*/  LDG.E R9, desc[UR10][R2.64+0x4] ;  /* 0x0000040a02097981 */ /* 0x000ea8000c1e1900 */
[----:B------:R-:W3:Y:S01]  /*12a0*/  LDG.E R7, desc[UR10][R2.64] ;  /* 0x0000000a02077981 */ /* 0x000ee2000c1e1900 */
[----:B------:R-:W-:Y:S01]  /*12b0*/  HFMA2 R10, -RZ, RZ, 0.96630859375, -0.0022525787353515625 ;  /* 0x3bbb989dff0a7431 */ /* 0x000fe200000001ff */
[----:B------:R-:W-:Y:S02]  /*12c0*/  MOV R12, 0x437c0000 ;  /* 0x437c0000000c7802 */ /* 0x000fe40000000f00 */
[----:B------:R-:W-:Y:S01]  /*12d0*/  IADD3 R6, PT, PT, R6, 0x2, RZ ;  /* 0x0000000206067810 */ /* 0x000fe20007ffe0ff */
[--C-:B--2--5:R-:W-:Y:S01]  /*12e0*/  FADD R9, R9, -R4.reuse ;  /* 0x8000000409097221 */ /* 0x124fe20000000000 */
[----:B---3--:R-:W-:-:S03]  /*12f0*/  FADD R7, R7, -R4 ;  /* 0x8000000407077221 */ /* 0x008fc60000000000 */
[-C--:B------:R-:W-:Y:S01]  /*1300*/  FFMA.SAT R11, R9, R10.reuse, 0.5 ;  /* 0x3f000000090b7423 */ /* 0x080fe2000000200a */
[----:B------:R-:W-:-:S03]  /*1310*/  FFMA.SAT R8, R7, R10, 0.5 ;  /* 0x3f00000007087423 */ /* 0x000fc6000000200a */
[-C--:B------:R-:W-:Y:S01]  /*1320*/  FFMA.RM R11, R11, R12.reuse, 12582913 ;  /* 0x4b4000010b0b7423 */ /* 0x080fe2000000400c */
[----:B------:R-:W-:-:S03]  /*1330*/  FFMA.RM R8, R8, R12, 12582913 ;  /* 0x4b40000108087423 */ /* 0x000fc6000000400c */
[----:B------:R-:W-:Y:S01]  /*1340*/  FADD R12, R11, -12583039 ;  /* 0xcb40007f0b0c7421 */ /* 0x000fe20000000000 */
[----:B------:R-:W-:-:S03]  /*1350*/  FADD R10, R8, -12583039 ;  /* 0xcb40007f080a7421 */ /* 0x000fc60000000000 */
[----:B------:R-:W-:Y:S01]  /*1360*/  FFMA R12, R9, 1.4426950216293334961, -R12 ;  /* 0x3fb8aa3b090c7823 */ /* 0x000fe2000000080c */
[----:B------:R-:W-:-:S03]  /*1370*/  FFMA R10, R7, 1.4426950216293334961, -R10 ;  /* 0x3fb8aa3b070a7823 */ /* 0x000fc6000000080a */
[----:B------:R-:W-:Y:S01]  /*1380*/  FFMA R12, R9, 1.925963033500011079e-08, R12 ;  /* 0x32a57060090c7823 */ /* 0x000fe2000000000c */
[----:B------:R-:W-:-:S05]  /*1390*/  FFMA R10, R7, 1.925963033500011079e-08, R10 ;  /* 0x32a57060070a7823 */ /* 0x000fca000000000a */
[----:B------:R-:W0:Y:S08]  /*13a0*/  MUFU.EX2 R12, R12 ;  /* 0x0000000c000c7308 */ /* 0x000e300000000800 */
[----:B------:R-:W1:Y:S01]  /*13b0*/  MUFU.EX2 R7, R10 ;  /* 0x0000000a00077308 */ /* 0x000e620000000800 */
[----:B------:R-:W-:Y:S02]  /*13c0*/  SHF.L.U32 R8, R8, 0x17, RZ ;  /* 0x0000001708087819 */ /* 0x000fe400000006ff */
[----:B------:R-:W-:-:S05]  /*13d0*/  SHF.L.U32 R11, R11, 0x17, RZ ;  /* 0x000000170b0b7819 */ /* 0x000fca00000006ff */
[----:B0-----:R-:W-:Y:S01]  /*13e0*/  FMUL R11, R11, R12 ;  /* 0x0000000c0b0b7220 */ /* 0x001fe20000400000 */
[----:B-1----:R-:W-:-:S04]  /*13f0*/  FMUL R7, R8, R7 ;  /* 0x0000000708077220 */ /* 0x002fc80000400000 */
[----:B------:R1:W-:Y:S04]  /*1400*/  STG.E desc[UR10][R2.64+0x4], R11 ;  /* 0x0000040b02007986 */ /* 0x0003e8000c10190a */
[----:B------:R1:W-:Y:S01]  /*1410*/  STG.E desc[UR10][R2.64], R7 ;  /* 0x0000000702007986 */ /* 0x0003e2000c10190a */
[----:B------:R-:W-:-:S04]  /*1420*/  FADD R5, R5, R7 ;  /* 0x0000000705057221 */ /* 0x000fc80000000000 */
[----:B------:R-:W-:-:S07]  /*1430*/  FADD R5, R5, R11 ;  /* 0x0000000b05057221 */ /* 0x000fce0000000000 */
.L_x_10:
[----:B------:R-:W-:Y:S05]  /*1440*/  BRA.U UP1, `(.L_x_6) ;  /* 0x0000000101407547 */ /* 0x000fea000b800000 */
[----:B01-3--:R-:W0:Y:S02]  /*1450*/  LDC.64 R2, c[0x0][0x380] ;  /* 0x0000e000ff027b82 */ /* 0x00be240000000a00 */
[----:B0-----:R-:W-:-:S05]  /*1460*/  IMAD.WIDE.U32 R6, R6, 0x4, R2 ;  /* 0x0000000406067825 */ /* 0x001fca00078e0002 */
[----:B------:R-:W2:Y:S01]  /*1470*/  LDG.E R3, desc[UR10][R6.64] ;  /* 0x0000000a06037981 */ /* 0x000ea2000c1e1900 */
[----:B------:R-:W-:Y:S01]  /*1480*/  HFMA2 R2, -RZ, RZ, 0.96630859375, -0.0022525787353515625 ;  /* 0x3bbb989dff027431 */ /* 0x000fe200000001ff */
[----:B------:R-:W-:Y:S01]  /*1490*/  MOV R9, 0x437c0000 ;  /* 0x437c000000097802 */ /* 0x000fe20000000f00 */
[----:B--2--5:R-:W-:-:S04]  /*14a0*/  FADD R3, R3, -R4 ;  /* 0x8000000403037221 */ /* 0x024fc80000000000 */
[----:B------:R-:W-:-:S04]  /*14b0*/  FFMA.SAT R2, R3, R2, 0.5 ;  /* 0x3f00000003027423 */ /* 0x000fc80000002002 */
[----:B------:R-:W-:-:S04]  /*14c0*/  FFMA.RM R2, R2, R9, 12582913 ;  /* 0x4b40000102027423 */ /* 0x000fc80000004009 */
[C---:B------:R-:W-:Y:S01]  /*14d0*/  FADD R4, R2.reuse, -12583039 ;  /* 0xcb40007f02047421 */ /* 0x040fe20000000000 */
[----:B------:R-:W-:-:S03]  /*14e0*/  SHF.L.U32 R2, R2, 0x17, RZ ;  /* 0x0000001702027819 */ /* 0x000fc600000006ff */
[----:B------:R-:W-:-:S04]  /*14f0*/  FFMA R4, R3, 1.4426950216293334961, -R4 ;  /* 0x3fb8aa3b03047823 */ /* 0x000fc80000000804 */
[----:B------:R-:W-:-:S04]  /*1500*/  FFMA R4, R3, 1.925963033500011079e-08, R4 ;  /* 0x32a5706003047823 */ /* 0x000fc80000000004 */
[----:B------:R-:W0:Y:S02]  /*1510*/  MUFU.EX2 R3, R4 ;  /* 0x0000000400037308 */ /* 0x000e240000000800 */
[----:B0-----:R-:W-:-:S04]  /*1520*/  FMUL R2, R2, R3 ;  /* 0x0000000302027220 */ /* 0x001fc80000400000 */
[----:B------:R-:W-:Y:S01]  /*1530*/  FADD R5, R5, R2 ;  /* 0x0000000205057221 */ /* 0x000fe20000000000 */
[----:B------:R2:W-:Y:S06]  /*1540*/  STG.E desc[UR10][R6.64], R2 ;  /* 0x0000000206007986 */ /* 0x0005ec000c10190a */
.L_x_6:
[----:B-12---:R-:W1:Y:S02]  /*1550*/  LDC.64 R6, c[0x0][0x380] ;  /* 0x0000e000ff067b82 */ /* 0x006e640000000a00 */
[----:B-1----:R-:W-:-:S05]  /*1560*/  IMAD.WIDE R6, R0, 0x4, R6 ;  /* 0x0000000400067825 */ /* 0x002fca00078e0206 */
[----:B------:R-:W2:Y:S01]  /*1570*/  LDG.E R0, desc[UR10][R6.64] ;  /* 0x0000000a06007981 */ /* 0x000ea2000c1e1900 */
[----:B0--3--:R-:W0:Y:S01]  /*1580*/  MUFU.RCP R2, R5 ;  /* 0x0000000500027308 */ /* 0x009e220000001000 */
[----:B------:R-:W-:Y:S01]  /*1590*/  BSSY.RECONVERGENT B0, `(.L_x_11) ;  /* 0x000000c000007945 */ /* 0x000fe20003800200 */
[----:B0-----:R-:W-:-:S04]  /*15a0*/  FFMA R3, R2, -R5, 1 ;  /* 0x3f80000002037423 */ /* 0x001fc80000000805 */
[----:B------:R-:W-:Y:S02]  /*15b0*/  FFMA R3, R2, R3, R2 ;  /* 0x0000000302037223 */ /* 0x000fe40000000002 */
[----:B--2---:R-:W0:Y:S02]  /*15c0*/  FCHK P0, R0, R5 ;  /* 0x0000000500007302 */ /* 0x004e240000000000 */
[----:B------:R-:W-:-:S04]  /*15d0*/  FFMA R2, R0, R3, RZ ;  /* 0x0000000300027223 */ /* 0x000fc800000000ff */
[----:B-----5:R-:W-:-:S04]  /*15e0*/  FFMA R4, R2, -R5, R0 ;  /* 0x8000000502047223 */ /* 0x020fc80000000000 */
[----:B------:R-:W-:Y:S01]  /*15f0*/  FFMA R3, R3, R4, R2 ;  /* 0x0000000403037223 */ /* 0x000fe20000000002 */
[----:B0-----:R-:W-:Y:S06]  /*1600*/  @!P0 BRA `(.L_x_12) ;  /* 0x0000000000108947 */ /* 0x001fec0003800000 */
[----:B------:R-:W-:Y:S02]  /*1610*/  MOV R3, R5 ;  /* 0x0000000500037202 */ /* 0x000fe40000000f00 */
[----:B------:R-:W-:-:S07]  /*1620*/  MOV R2, 0x1640 ;  /* 0x0000164000027802 */ /* 0x000fce0000000f00 */
[----:B------:R-:W-:Y:S05]  /*1630*/  CALL.REL.NOINC `($__internal_0_$__cuda_sm3x_div_rn_noftz_f32_slowpath) ;  /* 0x0000000000107944 */ /* 0x000fea0003c00000 */
[----:B------:R-:W-:-:S07]  /*1640*/  MOV R3, R0 ;  /* 0x0000000000037202 */ /* 0x000fce0000000f00 */
.L_x_12:
[----:B------:R-:W-:Y:S05]  /*1650*/  BSYNC.RECONVERGENT B0 ;  /* 0x0000000000007941 */ /* 0x000fea0003800200 */
.L_x_11:
[----:B------:R-:W-:Y:S01]  /*1660*/  STG.E desc[UR10][R6.64], R3 ;  /* 0x0000000306007986 */ /* 0x000fe2000c10190a */
[----:B------:R-:W-:Y:S05]  /*1670*/  EXIT ;  /* 0x000000000000794d */ /* 0x000fea0003800000 */
        .weak           $__internal_0_$__cuda_sm3x_div_rn_noftz_f32_slowpath
        .type           $__internal_0_$__cuda_sm3x_div_rn_noftz_f32_slowpath,@function
        .size           $__internal_0_$__cuda_sm3x_div_rn_noftz_f32_slowpath,(.L_x_51 - $__internal_0_$__cuda_sm3x_div_rn_noftz_f32_slowpath)
$__internal_0_$__cuda_sm3x_div_rn_noftz_f32_slowpath:
[----:B------:R-:W-:Y:S01]  /*1680*/  SHF.R.U32.HI R5, RZ, 0x17, R3 ;  /* 0x00000017ff057819 */ /* 0x000fe20000011603 */
[----:B------:R-:W-:Y:S01]  /*1690*/  BSSY.RECONVERGENT B1, `(.L_x_13) ;  /* 0x0000063000017945 */ /* 0x000fe20003800200 */
[----:B------:R-:W-:Y:S02]  /*16a0*/  SHF.R.U32.HI R4, RZ, 0x17, R0 ;  /* 0x00000017ff047819 */ /* 0x000fe40000011600 */
[----:B------:R-:W-:Y:S02]  /*16b0*/  LOP3.LUT R13, R5, 0xff, RZ, 0xc0, !PT ;  /* 0x000000ff050d7812 */ /* 0x000fe400078ec0ff */
[----:B------:R-:W-:Y:S02]  /*16c0*/  LOP3.LUT R4, R4, 0xff, RZ, 0xc0, !PT ;  /* 0x000000ff04047812 */ /* 0x000fe400078ec0ff */
[----:B------:R-:W-:Y:S02]  /*16d0*/  IADD3 R10, PT, PT, R13, -0x1, RZ ;  /* 0xffffffff0d0a7810 */ /* 0x000fe40007ffe0ff */
[----:B------:R-:W-:-:S02]  /*16e0*/  IADD3 R9, PT, PT, R4, -0x1, RZ ;  /* 0xffffffff04097810 */ /* 0x000fc40007ffe0ff */
[----:B------:R-:W-:Y:S02]  /*16f0*/  ISETP.GT.U32.AND P0, PT, R10, 0xfd, PT ;  /* 0x000000fd0a00780c */ /* 0x000fe40003f04070 */
[----:B------:R-:W-:Y:S02]  /*1700*/  MOV R5, R0 ;  /* 0x0000000000057202 */ /* 0x000fe40000000f00 */
[----:B------:R-:W-:-:S13]  /*1710*/  ISETP.GT.U32.OR P0, PT, R9, 0xfd, P0 ;  /* 0x000000fd0900780c */ /* 0x000fda0000704470 */
[----:B------:R-:W-:Y:S01]  /*1720*/  @!P0 MOV R8, RZ ;  /* 0x000000ff00088202 */ /* 0x000fe20000000f00 */
[----:B------:R-:W-:Y:S06]  /*1730*/  @!P0 BRA `(.L_x_14) ;  /* 0x00000000005c8947 */ /* 0x000fec0003800000 */
[----:B------:R-:W-:Y:S02]  /*1740*/  FSETP.GTU.FTZ.AND P1, PT, |R3|, +INF , PT ;  /* 0x7f8000000300780b */ /* 0x000fe40003f3c200 */
[----:B------:R-:W-:-:S04]  /*1750*/  FSETP.GTU.FTZ.AND P0, PT, |R0|, +INF , PT ;  /* 0x7f8000000000780b */ /* 0x000fc80003f1c200 */
[----:B------:R-:W-:-:S13]  /*1760*/  PLOP3.LUT P0, PT, P0, P1, PT, 0xf8, 0x8f ;  /* 0x00000000008f781c */ /* 0x000fda0000703f70 */
[----:B------:R-:W-:Y:S05]  /*1770*/  @P0 BRA `(.L_x_15) ;  /* 0x00000004004c0947 */ /* 0x000fea0003800000 */
[----:B------:R-:W-:-:S13]  /*1780*/  LOP3.LUT P0, RZ, R3, 0x7fffffff, R5, 0xc8, !PT ;  /* 0x7fffffff03ff7812 */ /* 0x000fda000780c805 */
[----:B------:R-:W-:Y:S05]  /*1790*/  @!P0 BRA `(.L_x_16) ;  /* 0x00000004003c8947 */ /* 0x000fea0003800000 */
[C---:B------:R-:W-:Y:S02]  /*17a0*/  FSETP.NEU.FTZ.AND P2, PT, |R0|.reuse, +INF , PT ;  /* 0x7f8000000000780b */ /* 0x040fe40003f5d200 */
[----:B------:R-:W-:Y:S02]  /*17b0*/  FSETP.NEU.FTZ.AND P1, PT, |R3|, +INF , PT ;  /* 0x7f8000000300780b */ /* 0x000fe40003f3d200 */
[----:B------:R-:W-:-:S11]  /*17c0*/  FSETP.NEU.FTZ.AND P0, PT, |R0|, +INF , PT ;  /* 0x7f8000000000780b */ /* 0x000fd60003f1d200 */
[----:B------:R-:W-:Y:S05]  /*17d0*/  @!P1 BRA !P2, `(.L_x_16) ;  /* 0x00000004002c9947 */ /* 0x000fea0005000000 */
[----:B------:R-:W-:-:S04]  /*17e0*/  LOP3.LUT P2, RZ, R5, 0x7fffffff, RZ, 0xc0, !PT ;  /* 0x7fffffff05ff7812 */ /* 0x000fc8000784c0ff */
[----:B------:R-:W-:-:S13]  /*17f0*/  PLOP3.LUT P1, PT, P1, P2, PT, 0x2f, 0xf2 ;  /* 0x0000000000f2781c */ /* 0x000fda0000f24577 */
[----:B------:R-:W-:Y:S05]  /*1800*/  @P1 BRA `(.L_x_17) ;  /* 0x0000000400181947 */ /* 0x000fea0003800000 */
[----:B------:R-:W-:-:S04]  /*1810*/  LOP3.LUT P1, RZ, R3, 0x7fffffff, RZ, 0xc0, !PT ;  /* 0x7fffffff03ff7812 */ /* 0x000fc8000782c0ff */
[----:B------:R-:W-:-:S13]  /*1820*/  PLOP3.LUT P0, PT, P0, P1, PT, 0x2f, 0xf2 ;  /* 0x0000000000f2781c */ /* 0x000fda0000702577 */
[----:B------:R-:W-:Y:S05]  /*1830*/  @P0 BRA `(.L_x_18) ;  /* 0x0000000400000947 */ /* 0x000fea0003800000 */
[----:B------:R-:W-:Y:S02]  /*1840*/  ISETP.GE.AND P0, PT, R9, RZ, PT ;  /* 0x000000ff0900720c */ /* 0x000fe40003f06270 */
[----:B------:R-:W-:-:S11]  /*1850*/  ISETP.GE.AND P1, PT, R10, RZ, PT ;  /* 0x000000ff0a00720c */ /* 0x000fd60003f26270 */
[----:B------:R-:W-:Y:S01]  /*1860*/  @P0 MOV R8, RZ ;  /* 0x000000ff00080202 */ /* 0x000fe20000000f00 */
[----:B------:R-:W-:Y:S01]  /*1870*/  @!P0 FFMA R5, R0, 1.84467440737095516160e+19, RZ ;  /* 0x5f80000000058823 */ /* 0x000fe200000000ff */
[----:B------:R-:W-:Y:S01]  /*1880*/  @!P0 MOV R8, 0xffffffc0 ;  /* 0xffffffc000088802 */ /* 0x000fe20000000f00 */
[----:B------:R-:W-:-:S03]  /*1890*/  @!P1 FFMA R3, R3, 1.84467440737095516160e+19, RZ ;  /* 0x5f80000003039823 */ /* 0x000fc600000000ff */
[----:B------:R-:W-:-:S07]  /*18a0*/  @!P1 IADD3 R8, PT, PT, R8, 0x40, RZ ;  /* 0x0000004008089810 */ /* 0x000fce0007ffe0ff */
.L_x_14:
[----:B------:R-:W-:Y:S01]  /*18b0*/  LEA R0, R13, 0xc0800000, 0x17 ;  /* 0xc08000000d007811 */ /* 0x000fe200078eb8ff */
[----:B------:R-:W-:Y:S01]  /*18c0*/  BSSY.RECONVERGENT B2, `(.L_x_19) ;  /* 0x0000036000027945 */ /* 0x000fe20003800200 */
[----:B------:R-:W-:Y:S02]  /*18d0*/  IADD3 R4, PT, PT, R4, -0x7f, RZ ;  /* 0xffffff8104047810 */ /* 0x000fe40007ffe0ff */
[----:B------:R-:W-:-:S03]  /*18e0*/  IADD3 R3, PT, PT, -R0, R3, RZ ;  /* 0x0000000300037210 */ /* 0x000fc60007ffe1ff */
[----:B------:R-:W-:Y:S01]  /*18f0*/  IMAD R0, R4, -0x800000, R5 ;  /* 0xff80000004007824 */ /* 0x000fe200078e0205 */
[----:B------:R-:W0:Y:S01]  /*1900*/  MUFU.RCP R9, R3 ;  /* 0x0000000300097308 */ /* 0x000e220000001000 */
[----:B------:R-:W-:-:S04]  /*1910*/  FADD.FTZ R11, -R3, -RZ ;  /* 0x800000ff030b7221 */ /* 0x000fc80000010100 */
[----:B0-----:R-:W-:-:S04]  /*1920*/  FFMA R10, R9, R11, 1 ;  /* 0x3f800000090a7423 */ /* 0x001fc8000000000b */
[----:B------:R-:W-:-:S04]  /*1930*/  FFMA R12, R9, R10, R9 ;  /* 0x0000000a090c7223 */ /* 0x000fc80000000009 */
[----:B------:R-:W-:-:S04]  /*1940*/  FFMA R5, R0, R12, RZ ;  /* 0x0000000c00057223 */ /* 0x000fc800000000ff */
[----:B------:R-:W-:-:S04]  /*1950*/  FFMA R10, R11, R5, R0 ;  /* 0x000000050b0a7223 */ /* 0x000fc80000000000 */
[----:B------:R-:W-:Y:S01]  /*1960*/  FFMA R9, R12, R10, R5 ;  /* 0x0000000a0c097223 */ /* 0x000fe20000000005 */
[----:B------:R-:W-:-:S03]  /*1970*/  IADD3 R5, PT, PT, R4, 0x7f, -R13 ;  /* 0x0000007f04057810 */ /* 0x000fc60007ffe80d */
[----:B------:R-:W-:Y:S01]  /*1980*/  FFMA R10, R11, R9, R0 ;  /* 0x000000090b0a7223 */ /* 0x000fe20000000000 */
[----:B------:R-:W-:-:S03]  /*1990*/  IADD3 R5, PT, PT, R5, R8, RZ ;  /* 0x0000000805057210 */ /* 0x000fc60007ffe0ff */
[----:B------:R-:W-:-:S05]  /*19a0*/  FFMA R0, R12, R10, R9 ;  /* 0x0000000a0c007223 */ /* 0x000fca0000000009 */
[----:B------:R-:W-:-:S04]  /*19b0*/  SHF.R.U32.HI R3, RZ, 0x17, R0 ;  /* 0x00000017ff037819 */ /* 0x000fc80000011600 */
[----:B------:R-:W-:-:S04]  /*19c0*/  LOP3.LUT R3, R3, 0xff, RZ, 0xc0, !PT ;  /* 0x000000ff03037812 */ /* 0x000fc800078ec0ff */
[----:B------:R-:W-:-:S04]  /*19d0*/  IADD3 R11, PT, PT, R3, R5, RZ ;  /* 0x00000005030b7210 */ /* 0x000fc80007ffe0ff */
[----:B------:R-:W-:-:S04]  /*19e0*/  IADD3 R3, PT, PT, R11, -0x1, RZ ;  /* 0xffffffff0b037810 */ /* 0x000fc80007ffe0ff */
[----:B------:R-:W-:-:S13]  /*19f0*/  ISETP.GE.U32.AND P0, PT, R3, 0xfe, PT ;  /* 0x000000fe0300780c */ /* 0x000fda0003f06070 */
[----:B------:R-:W-:Y:S05]  /*1a00*/  @!P0 BRA `(.L_x_20) ;  /* 0x0000000000808947 */ /* 0x000fea0003800000 */
[----:B------:R-:W-:-:S13]  /*1a10*/  ISETP.GT.AND P0, PT, R11, 0xfe, PT ;  /* 0x000000fe0b00780c */ /* 0x000fda0003f04270 */
[----:B------:R-:W-:Y:S05]  /*1a20*/  @P0 BRA `(.L_x_21) ;  /* 0x00000000006c0947 */ /* 0x000fea0003800000 */
[----:B------:R-:W-:-:S13]  /*1a30*/  ISETP.GE.AND P0, PT, R11, 0x1, PT ;  /* 0x000000010b00780c */ /* 0x000fda0003f06270 */
[----:B------:R-:W-:Y:S05]  /*1a40*/  @P0 BRA `(.L_x_22) ;  /* 0x0000000000740947 */ /* 0x000fea0003800000 */
[----:B------:R-:W-:Y:S02]  /*1a50*/  ISETP.GE.AND P0, PT, R11, -0x18, PT ;  /* 0xffffffe80b00780c */ /* 0x000fe40003f06270 */
[----:B------:R-:W-:-:S11]  /*1a60*/  LOP3.LUT R0, R0, 0x80000000, RZ, 0xc0, !PT ;  /* 0x8000000000007812 */ /* 0x000fd600078ec0ff */
[----:B------:R-:W-:Y:S05]  /*1a70*/  @!P0 BRA `(.L_x_22) ;  /* 0x0000000000688947 */ /* 0x000fea0003800000 */
[CCC-:B------:R-:W-:Y:S01]  /*1a80*/  FFMA.RZ R3, R12.reuse, R10.reuse, R9.reuse ;  /* 0x0000000a0c037223 */ /* 0x1c0fe2000000c009 */
[C---:B------:R-:W-:Y:S01]  /*1a90*/  IADD3 R8, PT, PT, R11.reuse, 0x20, RZ ;  /* 0x000000200b087810 */ /* 0x040fe20007ffe0ff */
[CCC-:B------:R-:W-:Y:S01]  /*1aa0*/  FFMA.RM R4, R12.reuse, R10.reuse, R9.reuse ;  /* 0x0000000a0c047223 */ /* 0x1c0fe20000004009 */
[----:B------:R-:W-:Y:S02]  /*1ab0*/  ISETP.NE.AND P2, PT, R11, RZ, PT ;  /* 0x000000ff0b00720c */ /* 0x000fe40003f45270 */
[----:B------:R-:W-:Y:S01]  /*1ac0*/  LOP3.LUT R5, R3, 0x7fffff, RZ, 0xc0, !PT ;  /* 0x007fffff03057812 */ /* 0x000fe200078ec0ff */
[----:B------:R-:W-:Y:S01]  /*1ad0*/  FFMA.RP R3, R12, R10, R9 ;  /* 0x0000000a0c037223 */ /* 0x000fe20000008009 */
[----:B------:R-:W-:Y:S02]  /*1ae0*/  ISETP.NE.AND P1, PT, R11, RZ, PT ;  /* 0x000000ff0b00720c */ /* 0x000fe40003f25270 */
[----:B------:R-:W-:Y:S02]  /*1af0*/  LOP3.LUT R5, R5, 0x800000, RZ, 0xfc, !PT ;  /* 0x0080000005057812 */ /* 0x000fe400078efcff */
[----:B------:R-:W-:-:S02]  /*1b00*/  IADD3 R9, PT, PT, -R11, RZ, RZ ;  /* 0x000000ff0b097210 */ /* 0x000fc40007ffe1ff */
[----:B------:R-:W-:Y:S02]  /*1b10*/  SHF.L.U32 R8, R5, R8, RZ ;  /* 0x0000000805087219 */ /* 0x000fe400000006ff */
[----:B------:R-:W-:Y:S02]  /*1b20*/  FSETP.NEU.FTZ.AND P0, PT, R3, R4, PT ;  /* 0x000000040300720b */ /* 0x000fe40003f1d000 */
[----:B------:R-:W-:Y:S02]  /*1b30*/  SEL R4, R9, RZ, P2 ;  /* 0x000000ff09047207 */ /* 0x000fe40001000000 */
[----:B------:R-:W-:Y:S02]  /*1b40*/  ISETP.NE.AND P1, PT, R8, RZ, P1 ;  /* 0x000000ff0800720c */ /* 0x000fe40000f25270 */
[----:B------:R-:W-:Y:S02]  /*1b50*/  SHF.R.U32.HI R4, RZ, R4, R5 ;  /* 0x00000004ff047219 */ /* 0x000fe40000011605 */
[----:B------:R-:W-:-:S02]  /*1b60*/  PLOP3.LUT P0, PT, P0, P1, PT, 0xf8, 0x8f ;  /* 0x00000000008f781c */ /* 0x000fc40000703f70 */
[----:B------:R-:W-:Y:S02]  /*1b70*/  SHF.R.U32.HI R8, RZ, 0x1, R4 ;  /* 0x00000001ff087819 */ /* 0x000fe40000011604 */
[----:B------:R-:W-:-:S04]  /*1b80*/  SEL R3, RZ, 0x1, !P0 ;  /* 0x00000001ff037807 */ /* 0x000fc80004000000 */
[----:B------:R-:W-:-:S04]  /*1b90*/  LOP3.LUT R3, R3, 0x1, R8, 0xf8, !PT ;  /* 0x0000000103037812 */ /* 0x000fc800078ef808 */
[----:B------:R-:W-:-:S04]  /*1ba0*/  LOP3.LUT R3, R3, R4, RZ, 0xc0, !PT ;  /* 0x0000000403037212 */ /* 0x000fc800078ec0ff */
[----:B------:R-:W-:-:S04]  /*1bb0*/  IADD3 R3, PT, PT, R8, R3, RZ ;  /* 0x0000000308037210 */ /* 0x000fc80007ffe0ff */
[----:B------:R-:W-:Y:S01]  /*1bc0*/  LOP3.LUT R0, R3, R0, RZ, 0xfc, !PT ;  /* 0x0000000003007212 */ /* 0x000fe200078efcff */
[----:B------:R-:W-:Y:S06]  /*1bd0*/  BRA `(.L_x_22) ;  /* 0x0000000000107947 */ /* 0x000fec0003800000 */
.L_x_21:
[----:B------:R-:W-:-:S04]  /*1be0*/  LOP3.LUT R0, R0, 0x80000000, RZ, 0xc0, !PT ;  /* 0x8000000000007812 */ /* 0x000fc800078ec0ff */
[----:B------:R-:W-:Y:S01]  /*1bf0*/  LOP3.LUT R0, R0, 0x7f800000, RZ, 0xfc, !PT ;  /* 0x7f80000000007812 */ /* 0x000fe200078efcff */
[----:B------:R-:W-:Y:S06]  /*1c00*/  BRA `(.L_x_22) ;  /* 0x0000000000047947 */ /* 0x000fec0003800000 */
.L_x_20:
[----:B------:R-:W-:-:S07]  /*1c10*/  LEA R0, R5, R0, 0x17 ;  /* 0x0000000005007211 */ /* 0x000fce00078eb8ff */
.L_x_22:
[----:B------:R-:W-:Y:S05]  /*1c20*/  BSYNC.RECONVERGENT B2 ;  /* 0x0000000000027941 */ /* 0x000fea0003800200 */
.L_x_19:
[----:B------:R-:W-:Y:S05]  /*1c30*/  BRA `(.L_x_23) ;  /* 0x0000000000207947 */ /* 0x000fea0003800000 */
.L_x_18:
[----:B------:R-:W-:-:S04]  /*1c40*/  LOP3.LUT R0, R3, 0x80000000, R5, 0x48, !PT ;  /* 0x8000000003007812 */ /* 0x000fc800078e4805 */
[----:B------:R-:W-:Y:S01]  /*1c50*/  LOP3.LUT R0, R0, 0x7f800000, RZ, 0xfc, !PT ;  /* 0x7f80000000007812 */ /* 0x000fe200078efcff */
[----:B------:R-:W-:Y:S06]  /*1c60*/  BRA `(.L_x_23) ;  /* 0x0000000000147947 */ /* 0x000fec0003800000 */
.L_x_17:
[----:B------:R-:W-:Y:S01]  /*1c70*/  LOP3.LUT R0, R3, 0x80000000, R5, 0x48, !PT ;  /* 0x8000000003007812 */ /* 0x000fe200078e4805 */
[----:B------:R-:W-:Y:S06]  /*1c80*/  BRA `(.L_x_23) ;  /* 0x00000000000c7947 */ /* 0x000fec0003800000 */
.L_x_16:
[----:B------:R-:W0:Y:S01]  /*1c90*/  MUFU.RSQ R0, -QNAN ;  /* 0xffc0000000007908 */ /* 0x000e220000001400 */
[----:B------:R-:W-:Y:S05]  /*1ca0*/  BRA `(.L_x_23) ;  /* 0x0000000000047947 */ /* 0x000fea0003800000 */
.L_x_15:
[----:B------:R-:W-:-:S07]  /*1cb0*/  FADD.FTZ R0, R0, R3 ;  /* 0x0000000300007221 */ /* 0x000fce0000010000 */
.L_x_23:
[----:B------:R-:W-:Y:S05]  /*1cc0*/  BSYNC.RECONVERGENT B1 ;  /* 0x0000000000017941 */ /* 0x000fea0003800200 */
.L_x_13:
[----:B------:R-:W-:-:S04]  /*1cd0*/  HFMA2 R3, -RZ, RZ, 0, 0 ;  /* 0x00000000ff037431 */ /* 0x000fc800000001ff */
[----:B0-----:R-:W-:Y:S05]  /*1ce0*/  RET.REL.NODEC R2 `(_Z24apply_activation_softmaxPfii) ;  /* 0xffffffe002c47950 */ /* 0x001fea0003c3ffff */
.L_x_24:
[----:B------:R-:W-:-:S00]  /*1cf0*/  BRA `(.L_x_24) ;  /* 0xfffffffc00fc7947 */ /* 0x000fc0000383ffff */
[----:B------:R-:W-:-:S00]  /*1d00*/  NOP ;  /* 0x0000000000007918 */ /* 0x000fc00000000000 */
[----:B------:R-:W-:-:S00]  /*1d10*/  NOP ;  /* 0x0000000000007918 */ /* 0x000fc00000000000 */
[----:B------:R-:W-:-:S00]  /*1d20*/  NOP ;  /* 0x0000000000007918 */ /* 0x000fc00000000000 */
[----:B------:R-:W-:-:S00]  /*1d30*/  NOP ;  /* 0x0000000000007918 */ /* 0x000fc00000000000 */
[----:B------:R-:W-:-:S00]  /*1d40*/  NOP ;  /* 0x0000000000007918 */ /* 0x000fc00000000000 */
[----:B------:R-:W-:-:S00]  /*1d50*/  NOP ;  /* 0x0000000000007918 */ /* 0x000fc00000000000 */
[----:B------:R-:W-:-:S00]  /*1d60*/  NOP ;  /* 0x0000000000007918 */ /* 0x000fc00000000000 */
[----:B------:R-:W-:-:S00]  /*1d70*/  NOP ;  /* 0x0000000000007918 */ /* 0x000fc00000000000 */
.L_x_51:


//--------------------- .text._Z21apply_activation_tanhPfi --------------------------
	.section	.text._Z21apply_activation_tanhPfi,"ax",@progbits
	.align	128
        .global         _Z21apply_activation_tanhPfi
        .type           _Z21apply_activation_tanhPfi,@function
        .size           _Z21apply_activation_tanhPfi,(.L_x_53 - _Z21apply_activation_tanhPfi)
        .other          _Z21apply_activation_tanhPfi,@"STO_CUDA_ENTRY STV_DEFAULT"
_Z21apply_activation_tanhPfi:
.text._Z21apply_activation_tanhPfi:
        /* <DEDUP_REMOVED lines=9> */
[----:B------:R-:W1:Y:S01]  /*0090*/  LDCU.64 UR4, c[0x0][0x358] ;  /* 0x00006b00ff0477ac */ /* 0x000e620008000a00 */
[----:B0-----:R-:W-:-:S05]  /*00a0*/  IMAD.WIDE R2, R5, 0x4, R2 ;  /* 0x0000000405027825 */ /* 0x001fca00078e0202 */
[----:B-1----:R-:W2:Y:S01]  /*00b0*/  LDG.E R4, desc[UR4][R2.64] ;  /* 0x0000000402047981 */ /* 0x002ea2000c1e1900 */
[----:B------:R-:W-:Y:S01]  /*00c0*/  HFMA2 R8, -RZ, RZ, 1.125, -9232 ;  /* 0x3c80f082ff087431 */ /* 0x000fe200000001ff */
[----:B------:R-:W-:Y:S01]  /*00d0*/  MOV R6, 0x3f800000 ;  /* 0x3f80000000067802 */ /* 0x000fe20000000f00 */
[C---:B--2---:R-:W-:Y:S01]  /*00e0*/  FMUL R0, |R4|.reuse, 2.8853900432586669922 ;  /* 0x4038aa3b04007820 */ /* 0x044fe20000400200 */
[C---:B------:R-:W-:Y:S01]  /*00f0*/  FMUL R9, R4.reuse, R4 ;  /* 0x0000000404097220 */ /* 0x040fe20000400000 */
[C---:B------:R-:W-:Y:S02]  /*0100*/  FSETP.GE.AND P1, PT, |R4|.reuse, 0.60000002384185791016, PT ;  /* 0x3f19999a0400780b */ /* 0x040fe40003f26200 */
[----:B------:R-:W-:Y:S01]  /*0110*/  FSETP.GE.AND P0, PT, |R4|, 9.010913848876953125, PT ;  /* 0x41102cb40400780b */ /* 0x000fe20003f06200 */
[C---:B------:R-:W-:Y:S01]  /*0120*/  FFMA R8, R9.reuse, R8, -0.052303962409496307373 ;  /* 0xbd563cae09087423 */ /* 0x040fe20000000008 */
[----:B------:R-:W0:Y:S03]  /*0130*/  MUFU.EX2 R0, R0 ;  /* 0x0000000000007308 */ /* 0x000e260000000800 */
[----:B------:R-:W-:Y:S01]  /*0140*/  FFMA R8, R9, R8, 0.1331529766321182251 ;  /* 0x3e08594109087423 */ /* 0x000fe20000000008 */
[----:B0-----:R-:W-:-:S03]  /*0150*/  FADD R5, R0, 1 ;  /* 0x3f80000000057421 */ /* 0x001fc60000000000 */
[----:B------:R-:W-:-:S04]  /*0160*/  FFMA R0, R9, R8, -0.33332768082618713379 ;  /* 0xbeaaa9ed09007423 */ /* 0x000fc80000000008 */
[----:B------:R-:W-:Y:S01]  /*0170*/  FFMA R9, R9, R0, RZ ;  /* 0x0000000009097223 */ /* 0x000fe200000000ff */
[----:B------:R-:W0:Y:S02]  /*0180*/  MUFU.RCP R5, R5 ;  /* 0x0000000500057308 */ /* 0x000e240000001000 */
[----:B0-----:R-:W-:-:S05]  /*0190*/  FFMA R6, R5, -2, R6 ;  /* 0xc000000005067823 */ /* 0x001fca0000000006 */
[----:B------:R-:W-:-:S04]  /*01a0*/  FSEL R7, R6, 1, !P0 ;  /* 0x3f80000006077808 */ /* 0x000fc80004000000 */
[--C-:B------:R-:W-:Y:S01]  /*01b0*/  LOP3.LUT R7, R7, 0x80000000, R4.reuse, 0xb8, !PT ;  /* 0x8000000007077812 */ /* 0x100fe200078eb804 */
[----:B------:R-:W-:-:S05]  /*01c0*/  @!P1 FFMA R7, R4, R9, R4 ;  /* 0x0000000904079223 */ /* 0x000fca0000000004 */
[----:B------:R-:W-:Y:S01]  /*01d0*/  STG.E desc[UR4][R2.64], R7 ;  /* 0x0000000702007986 */ /* 0x000fe2000c101904 */
[----:B------:R-:W-:Y:S05]  /*01e0*/  EXIT ;  /* 0x000000000000794d */ /* 0x000fea0003800000 */
.L_x_25:
        /* <DEDUP_REMOVED lines=9> */
.L_x_53:


//--------------------- .text._Z5densePfS_S_S_ii  --------------------------
	.section	.text._Z5densePfS_S_S_ii,"ax",@progbits
	.align	128
        .global         _Z5densePfS_S_S_ii
        .type           _Z5densePfS_S_S_ii,@function
        .size           _Z5densePfS_S_S_ii,(.L_x_54 - _Z5densePfS_S_S_ii)
        .other          _Z5densePfS_S_S_ii,@"STO_CUDA_ENTRY STV_DEFAULT"
_Z5densePfS_S_S_ii:
.text._Z5densePfS_S_S_ii:
        /* <DEDUP_REMOVED lines=10> */
[----:B------:R-:W2:Y:S01]  /*00a0*/  LDCU UR8, c[0x0][0x3a0] ;  /* 0x00007400ff0877ac */ /* 0x000ea20008000800 */
[----:B0-----:R-:W-:-:S05]  /*00b0*/  IMAD.WIDE R2, R0, 0x4, R2 ;  /* 0x0000000400027825 */ /* 0x001fca00078e0202 */
[----:B-1----:R0:W5:Y:S01]  /*00c0*/  LDG.E R15, desc[UR12][R2.64] ;  /* 0x0000000c020f7981 */ /* 0x002162000c1e1900 */
[----:B--2---:R-:W-:-:S09]  /*00d0*/  UISETP.GE.AND UP0, UPT, UR8, 0x1, UPT ;  /* 0x000000010800788c */ /* 0x004fd2000bf06270 */
[----:B0-----:R-:W-:Y:S05]  /*00e0*/  BRA.U !UP0, `(.L_x_26) ;  /* 0x00000009085c7547 */ /* 0x001fea000b800000 */
[----:B------:R-:W-:Y:S01]  /*00f0*/  UISETP.GE.U32.AND UP1, UPT, UR8, 0x10, UPT ;  /* 0x000000100800788c */ /* 0x000fe2000bf26070 */
[----:B------:R-:W-:Y:S01]  /*0100*/  HFMA2 R8, -RZ, RZ, 0, 0 ;  /* 0x00000000ff087431 */ /* 0x000fe200000001ff */
[----:B------:R-:W-:Y:S02]  /*0110*/  ULOP3.LUT UR9, UR8, 0xf, URZ, 0xc0, !UPT ;  /* 0x0000000f08097892 */ /* 0x000fe4000f8ec0ff */
[----:B------:R-:W-:Y:S02]  /*0120*/  IMAD R7, R0, UR8, RZ ;  /* 0x0000000800077c24 */ /* 0x000fe4000f8e02ff */
[----:B------:R-:W-:-:S03]  /*0130*/  UISETP.NE.AND UP0, UPT, UR9, URZ, UPT ;  /* 0x000000ff0900728c */ /* 0x000fc6000bf05270 */
[----:B------:R-:W-:Y:S08]  /*0140*/  BRA.U !UP1, `(.L_x_27) ;  /* 0x0000000509107547 */ /* 0x000ff0000b800000 */
[----:B------:R-:W0:Y:S01]  /*0150*/  LDCU.128 UR4, c[0x0][0x380] ;  /* 0x00007000ff0477ac */ /* 0x000e220008000c00 */
[----:B------:R-:W-:Y:S01]  /*0160*/  MOV R6, R7 ;  /* 0x0000000700067202 */ /* 0x000fe20000000f00 */
[----:B------:R-:W-:-:S04]  /*0170*/  ULOP3.LUT UR10, UR8, 0x7ffffff0, URZ, 0xc0, !UPT ;  /* 0x7ffffff0080a7892 */ /* 0x000fc8000f8ec0ff */
[----:B------:R-:W-:Y:S02]  /*0180*/  UIADD3 UR11, UPT, UPT, -UR10, URZ, URZ ;  /* 0x000000ff0a0b7290 */ /* 0x000fe4000fffe1ff */
[----:B------:R-:W-:Y:S01]  /*0190*/  MOV R8, UR10 ;  /* 0x0000000a00087c02 */ /* 0x000fe20008000f00 */
[----:B0-----:R-:W-:Y:S02]  /*01a0*/  UIADD3 UR4, UP2, UPT, UR4, 0x20, URZ ;  /* 0x0000002004047890 */ /* 0x001fe4000ff5e0ff */
[----:B------:R-:W-:Y:S02]  /*01b0*/  UIADD3 UR6, UP1, UPT, UR6, 0x20, URZ ;  /* 0x0000002006067890 */ /* 0x000fe4000ff3e0ff */
[----:B------:R-:W-:Y:S02]  /*01c0*/  UIADD3.X UR5, UPT, UPT, URZ, UR5, URZ, UP2, !UPT ;  /* 0x00000005ff057290 */ /* 0x000fe400097fe4ff */
[----:B------:R-:W-:Y:S01]  /*01d0*/  MOV R2, UR4 ;  /* 0x0000000400027c02 */ /* 0x000fe20008000f00 */
[----:B------:R-:W-:-:S03]  /*01e0*/  UIADD3.X UR7, UPT, UPT, URZ, UR7, URZ, UP1, !UPT ;  /* 0x00000007ff077290 */ /* 0x000fc60008ffe4ff */
[----:B------:R-:W-:-:S09]  /*01f0*/  MOV R3, UR5 ;  /* 0x0000000500037c02 */ /* 0x000fd20008000f00 */
.L_x_28:
[----:B------:R-:W-:Y:S01]  /*0200*/  MOV R4, UR6 ;  /* 0x0000000600047c02 */ /* 0x000fe20008000f00 */
[----:B------:R-:W2:Y:S01]  /*0210*/  LDG.E R16, desc[UR12][R2.64+-0x20] ;  /* 0xffffe00c02107981 */ /* 0x000ea2000c1e1900 */
[----:B------:R-:W-:-:S03]  /*0220*/  MOV R5, UR7 ;  /* 0x0000000700057c02 */ /* 0x000fc60008000f00 */
[----:B------:R-:W3:Y:S01]  /*0230*/  LDG.E R18, desc[UR12][R2.64+-0x1c] ;  /* 0xffffe40c02127981 */ /* 0x000ee2000c1e1900 */
[----:B------:R-:W-:-:S03]  /*0240*/  IMAD.WIDE R4, R6, 0x4, R4 ;  /* 0x0000000406047825 */ /* 0x000fc600078e0204 */
[----:B------:R-:W4:Y:S04]  /*0250*/  LDG.E R19, desc[UR12][R2.64+-0x18] ;  /* 0xffffe80c02137981 */ /* 0x000f28000c1e1900 */
[----:B------:R-:W2:Y:S04]  /*0260*/  LDG.E R17, desc[UR12][R4.64+-0x20] ;  /* 0xffffe00c04117981 */ /* 0x000ea8000c1e1900 */
        /* <DEDUP_REMOVED lines=11> */
[----:B------:R-:W4:Y:S01]  /*0320*/  LDG.E R14, desc[UR12][R4.64+-0x4] ;  /* 0xfffffc0c040e7981 */ /* 0x000f22000c1e1900 */
[----:B--2--5:R-:W-:-:S03]  /*0330*/  FFMA R17, R16, R17, R15 ;  /* 0x0000001110117223 */ /* 0x024fc6000000000f */
[----:B------:R-:W2:Y:S04]  /*0340*/  LDG.E R15, desc[UR12][R2.64] ;  /* 0x0000000c020f7981 */ /* 0x000ea8000c1e1900 */
[----:B------:R-:W2:Y:S01]  /*0350*/  LDG.E R16, desc[UR12][R4.64] ;  /* 0x0000000c04107981 */ /* 0x000ea2000c1e1900 */
[----:B---3--:R-:W-:-:S03]  /*0360*/  FFMA R26, R18, R25, R17 ;  /* 0x00000019121a7223 */ /* 0x008fc60000000011 */
[----:B------:R-:W3:Y:S01]  /*0370*/  LDG.E R17, desc[UR12][R2.64+0x4] ;  /* 0x0000040c02117981 */ /* 0x000ee2000c1e1900 */
[----:B----4-:R-:W-:-:S03]  /*0380*/  FFMA R25, R19, R20, R26 ;  /* 0x0000001413197223 */ /* 0x010fc6000000001a */
[----:B------:R-:W3:Y:S04]  /*0390*/  LDG.E R18, desc[UR12][R4.64+0x4] ;  /* 0x0000040c04127981 */ /* 0x000ee8000c1e1900 */
[----:B------:R-:W4:Y:S01]  /*03a0*/  LDG.E R19, desc[UR12][R2.64+0x8] ;  /* 0x0000080c02137981 */ /* 0x000f22000c1e1900 */
[----:B------:R-:W-:-:S03]  /*03b0*/  FFMA R26, R22, R21, R25 ;  /* 0x00000015161a7223 */ /* 0x000fc60000000019 */
[----:B------:R-:W4:Y:S04]  /*03c0*/  LDG.E R20, desc[UR12][R4.64+0x8] ;  /* 0x0000080c04147981 */ /* 0x000f28000c1e1900 */
        /* <DEDUP_REMOVED lines=9> */
[----:B------:R-:W4:Y:S04]  /*0460*/  LDG.E R12, desc[UR12][R2.64+0x18] ;  /* 0x0000180c020c7981 */ /* 0x000f28000c1e1900 */
[----:B------:R-:W4:Y:S04]  /*0470*/  LDG.E R11, desc[UR12][R4.64+0x18] ;  /* 0x0000180c040b7981 */ /* 0x000f28000c1e1900 */
[----:B------:R-:W4:Y:S04]  /*0480*/  LDG.E R26, desc[UR12][R4.64+0x1c] ;  /* 0x00001c0c041a7981 */ /* 0x000f28000c1e1900 */
[----:B------:R0:W4:Y:S01]  /*0490*/  LDG.E R25, desc[UR12][R2.64+0x1c] ;  /* 0x00001c0c02197981 */ /* 0x000122000c1e1900 */
[----:B------:R-:W-:Y:S01]  /*04a0*/  FFMA R14, R13, R14, R28 ;  /* 0x0000000e0d0e7223 */ /* 0x000fe2000000001c */
[----:B------:R-:W-:-:S04]  /*04b0*/  UIADD3 UR11, UPT, UPT, UR11, 0x10, URZ ;  /* 0x000000100b0b7890 */ /* 0x000fc8000fffe0ff */
[----:B------:R-:W-:Y:S01]  /*04c0*/  UISETP.NE.AND UP1, UPT, UR11, URZ, UPT ;  /* 0x000000ff0b00728c */ /* 0x000fe2000bf25270 */
[----:B0-----:R-:W-:Y:S02]  /*04d0*/  IADD3 R2, P0, PT, R2, 0x40, RZ ;  /* 0x0000004002027810 */ /* 0x001fe40007f1e0ff */
[----:B------:R-:W-:Y:S02]  /*04e0*/  IADD3 R6, PT, PT, R6, 0x10, RZ ;  /* 0x0000001006067810 */ /* 0x000fe40007ffe0ff */
[----:B------:R-:W-:Y:S01]  /*04f0*/  IADD3.X R3, PT, PT, RZ, R3, RZ, P0, !PT ;  /* 0x00000003ff037210 */ /* 0x000fe200007fe4ff */
[----:B--2---:R-:W-:-:S04]  /*0500*/  FFMA R14, R15, R16, R14 ;  /* 0x000000100f0e7223 */ /* 0x004fc8000000000e */
[----:B---3--:R-:W-:-:S04]  /*0510*/  FFMA R14, R17, R18, R14 ;  /* 0x00000012110e7223 */ /* 0x008fc8000000000e */
[----:B----4-:R-:W-:-:S04]  /*0520*/  FFMA R14, R19, R20, R14 ;  /* 0x00000014130e7223 */ /* 0x010fc8000000000e */
[----:B------:R-:W-:-:S04]  /*0530*/  FFMA R14, R21, R22, R14 ;  /* 0x00000016150e7223 */ /* 0x000fc8000000000e */
[----:B------:R-:W-:-:S04]  /*0540*/  FFMA R14, R23, R24, R14 ;  /* 0x00000018170e7223 */ /* 0x000fc8000000000e */
[----:B------:R-:W-:-:S04]  /*0550*/  FFMA R9, R9, R10, R14 ;  /* 0x0000000a09097223 */ /* 0x000fc8000000000e */
[----:B------:R-:W-:-:S04]  /*0560*/  FFMA R12, R12, R11, R9 ;  /* 0x0000000b0c0c7223 */ /* 0x000fc80000000009 */
[----:B------:R-:W-:Y:S01]  /*0570*/  FFMA R15, R25, R26, R12 ;  /* 0x0000001a190f7223 */ /* 0x000fe2000000000c */
[----:B------:R-:W-:Y:S06]  /*0580*/  BRA.U UP1, `(.L_x_28) ;  /* 0xfffffffd011c7547 */ /* 0x000fec000b83ffff */
.L_x_27:
[----:B------:R-:W-:Y:S05]  /*0590*/  BRA.U !UP0, `(.L_x_26) ;  /* 0x0000000508307547 */ /* 0x000fea000b800000 */
[----:B------:R-:W-:Y:S02]  /*05a0*/  UISETP.GE.U32.AND UP0, UPT, UR9, 0x8, UPT ;  /* 0x000000080900788c */ /* 0x000fe4000bf06070 */
[----:B------:R-:W-:-:S04]  /*05b0*/  ULOP3.LUT UR5, UR8, 0x7, URZ, 0xc0, !UPT ;  /* 0x0000000708057892 */ /* 0x000fc8000f8ec0ff */
[----:B------:R-:W-:-:S03]  /*05c0*/  UISETP.NE.AND UP1, UPT, UR5, URZ, UPT ;  /* 0x000000ff0500728c */ /* 0x000fc6000bf25270 */
[----:B------:R-:W-:Y:S08]  /*05d0*/  BRA.U !UP0, `(.L_x_29) ;  /* 0x0000000108787547 */ /* 0x000ff0000b800000 */
[----:B------:R-:W0:Y:S01]  /*05e0*/  LDC.64 R2, c[0x0][0x388] ;  /* 0x0000e200ff027b82 */ /* 0x000e220000000a00 */
[----:B------:R-:W-:-:S07]  /*05f0*/  IADD3 R9, PT, PT, R7, R8, RZ ;  /* 0x0000000807097210 */ /* 0x000fce0007ffe0ff */
[----:B------:R-:W1:Y:S01]  /*0600*/  LDC.64 R4, c[0x0][0x380] ;  /* 0x0000e000ff047b82 */ /* 0x000e620000000a00 */
[----:B0-----:R-:W-:-:S05]  /*0610*/  IMAD.WIDE R2, R9, 0x4, R2 ;  /* 0x0000000409027825 */ /* 0x001fca00078e0202 */
[----:B------:R-:W2:Y:S01]  /*0620*/  LDG.E R11, desc[UR12][R2.64] ;  /* 0x0000000c020b7981 */ /* 0x000ea2000c1e1900 */
[----:B-1----:R-:W-:-:S03]  /*0630*/  IMAD.WIDE.U32 R4, R8, 0x4, R4 ;  /* 0x0000000408047825 */ /* 0x002fc600078e0004 */
[----:B------:R-:W3:Y:S04]  /*0640*/  LDG.E R12, desc[UR12][R2.64+0x4] ;  /* 0x0000040c020c7981 */ /* 0x000ee8000c1e1900 */
        /* <DEDUP_REMOVED lines=14> */
[----:B------:R-:W-:Y:S01]  /*0730*/  IADD3 R8, PT, PT, R8, 0x8, RZ ;  /* 0x0000000808087810 */ /* 0x000fe20007ffe0ff */
[----:B--2--5:R-:W-:-:S04]  /*0740*/  FFMA R10, R10, R11, R15 ;  /* 0x0000000b0a0a7223 */ /* 0x024fc8000000000f */
[----:B---3--:R-:W-:-:S04]  /*0750*/  FFMA R10, R13, R12, R10 ;  /* 0x0000000c0d0a7223 */ /* 0x008fc8000000000a */
[----:B----4-:R-:W-:-:S04]  /*0760*/  FFMA R10, R17, R14, R10 ;  /* 0x0000000e110a7223 */ /* 0x010fc8000000000a */
[----:B------:R-:W-:-:S04]  /*0770*/  FFMA R10, R19, R16, R10 ;  /* 0x00000010130a7223 */ /* 0x000fc8000000000a */
[----:B------:R-:W-:-:S04]  /*0780*/  FFMA R10, R21, R18, R10 ;  /* 0x00000012150a7223 */ /* 0x000fc8000000000a */
[----:B------:R-:W-:-:S04]  /*0790*/  FFMA R23, R23, R20, R10 ;  /* 0x0000001417177223 */ /* 0x000fc8000000000a */
[----:B------:R-:W-:-:S04]  /*07a0*/  FFMA R6, R6, R9, R23 ;  /* 0x0000000906067223 */ /* 0x000fc80000000017 */
[----:B------:R-:W-:-:S07]  /*07b0*/  FFMA R15, R25, R22, R6 ;  /* 0x00000016190f7223 */ /* 0x000fce0000000006 */
.L_x_29:
        /* <DEDUP_REMOVED lines=22> */
[----:B------:R-:W-:-:S07]  /*0920*/  FFMA R15, R17, R14, R6 ;  /* 0x0000000e110f7223 */ /* 0x000fce0000000006 */
.L_x_30:
[----:B------:R-:W-:Y:S05]  /*0930*/  BRA.U !UP1, `(.L_x_26) ;  /* 0x0000000109487547 */ /* 0x000fea000b800000 */
[----:B------:R-:W0:Y:S01]  /*0940*/  LDC.64 R2, c[0x0][0x380] ;  /* 0x0000e000ff027b82 */ /* 0x000e220000000a00 */
[----:B------:R-:W-:Y:S01]  /*0950*/  IADD3 R7, PT, PT, R7, R8, RZ ;  /* 0x0000000807077210 */ /* 0x000fe20007ffe0ff */
[----:B------:R-:W-:-:S06]  /*0960*/  UIADD3 UR4, UPT, UPT, -UR4, URZ, URZ ;  /* 0x000000ff04047290 */ /* 0x000fcc000fffe1ff */
[----:B------:R-:W1:Y:S01]  /*0970*/  LDC.64 R10, c[0x0][0x388] ;  /* 0x0000e200ff0a7b82 */ /* 0x000e620000000a00 */
[----:B0-----:R-:W-:-:S03]  /*0980*/  IMAD.WIDE.U32 R2, R8, 0x4, R2 ;  /* 0x0000000408027825 */ /* 0x001fc600078e0002 */
[----:B------:R-:W-:Y:S02]  /*0990*/  MOV R6, R2 ;  /* 0x0000000200067202 */ /* 0x000fe40000000f00 */
[----:B------:R-:W-:-:S07]  /*09a0*/  MOV R5, R3 ;  /* 0x0000000300057202 */ /* 0x000fce0000000f00 */
.L_x_31:
[----:B-1----:R-:W-:Y:S01]  /*09b0*/  IMAD.WIDE R2, R7, 0x4, R10 ;  /* 0x0000000407027825 */ /* 0x002fe200078e020a */
[----:B------:R-:W-:-:S05]  /*09c0*/  MOV R4, R6 ;  /* 0x0000000600047202 */ /* 0x000fca0000000f00 */
[----:B------:R-:W2:Y:S04]  /*09d0*/  LDG.E R2, desc[UR12][R2.64] ;  /* 0x0000000c02027981 */ /* 0x000ea8000c1e1900 */
[----:B------:R0:W2:Y:S01]  /*09e0*/  LDG.E R4, desc[UR12][R4.64] ;  /* 0x0000000c04047981 */ /* 0x0000a2000c1e1900 */
[----:B------:R-:W-:Y:S01]  /*09f0*/  UIADD3 UR4, UPT, UPT, UR4, 0x1, URZ ;  /* 0x0000000104047890 */ /* 0x000fe2000fffe0ff */
[----:B------:R-:W-:Y:S02]  /*0a00*/  IADD3 R6, P0, PT, R6, 0x4, RZ ;  /* 0x0000000406067810 */ /* 0x000fe40007f1e0ff */
[----:B------:R-:W-:Y:S01]  /*0a10*/  IADD3 R7, PT, PT, R7, 0x1, RZ ;  /* 0x0000000107077810 */ /* 0x000fe20007ffe0ff */
[----:B------:R-:W-:Y:S01]  /*0a20*/  UISETP.NE.AND UP0, UPT, UR4, URZ, UPT ;  /* 0x000000ff0400728c */ /* 0x000fe2000bf05270 */
[----:B0-----:R-:W-:Y:S01]  /*0a30*/  IADD3.X R5, PT, PT, RZ, R5, RZ, P0, !PT ;  /* 0x00000005ff057210 */ /* 0x001fe200007fe4ff */
[----:B--2--5:R-:W-:-:S07]  /*0a40*/  FFMA R15, R4, R2, R15 ;  /* 0x00000002040f7223 */ /* 0x024fce000000000f */
[----:B------:R-:W-:Y:S05]  /*0a50*/  BRA.U UP0, `(.L_x_31) ;  /* 0xfffffffd00d47547 */ /* 0x000fea000b83ffff */
.L_x_26:
[----:B------:R-:W0:Y:S02]  /*0a60*/  LDC.64 R2, c[0x0][0x398] ;  /* 0x0000e600ff027b82 */ /* 0x000e240000000a00 */
[----:B0-----:R-:W-:-:S05]  /*0a70*/  IMAD.WIDE R2, R0, 0x4, R2 ;  /* 0x0000000400027825 */ /* 0x001fca00078e0202 */
[----:B-----5:R-:W-:Y:S01]  /*0a80*/  STG.E desc[UR12][R2.64], R15 ;  /* 0x0000000f02007986 */ /* 0x020fe2000c10190c */
[----:B------:R-:W-:Y:S05]  /*0a90*/  EXIT ;  /* 0x000000000000794d */ /* 0x000fea0003800000 */
.L_x_32:
        /* <DEDUP_REMOVED lines=14> */
.L_x_54:


//--------------------- .text._Z7flattenPfS_iii   --------------------------
	.section	.text._Z7flattenPfS_iii,"ax",@progbits
	.align	128
        .global         _Z7flattenPfS_iii
        .type           _Z7flattenPfS_iii,@function
        .size           _Z7flattenPfS_iii,(.L_x_55 - _Z7flattenPfS_iii)
        .other          _Z7flattenPfS_iii,@"STO_CUDA_ENTRY STV_DEFAULT"
_Z7flattenPfS_iii:
.text._Z7flattenPfS_iii:
[----:B------:R-:W-:Y:S01]  /*0000*/  LDC R1, c[0x0][0x37c] ;  /* 0x0000df00ff017b82 */ /* 0x000fe20000000800 */
[----:B------:R-:W0:Y:S07]  /*0010*/  S2R R3, SR_TID.Y ;  /* 0x0000000000037919 */ /* 0x000e2e0000002200 */
[----:B------:R-:W0:Y:S01]  /*0020*/  S2UR UR4, SR_CTAID.Y ;  /* 0x00000000000479c3 */ /* 0x000e220000002600 */
[----:B------:R-:W1:Y:S07]  /*0030*/  S2R R2, SR_TID.X ;  /* 0x0000000000027919 */ /* 0x000e6e0000002100 */
[----:B------:R-:W0:Y:S08]  /*0040*/  LDC R0, c[0x0][0x364] ;  /* 0x0000d900ff007b82 */ /* 0x000e300000000800 */
[----:B------:R-:W2:Y:S08]  /*0050*/  LDC.64 R6, c[0x0][0x390] ;  /* 0x0000e400ff067b82 */ /* 0x000eb00000000a00 */
[----:B------:R-:W1:Y:S08]  /*0060*/  S2UR UR5, SR_CTAID.X ;  /* 0x00000000000579c3 */ /* 0x000e700000002500 */
[----:B------:R-:W1:Y:S01]  /*0070*/  LDC R5, c[0x0][0x360] ;  /* 0x0000d800ff057b82 */ /* 0x000e620000000800 */
[----:B0-----:R-:W-:-:S07]  /*0080*/  IMAD R0, R0, UR4, R3 ;  /* 0x0000000400007c24 */ /* 0x001fce000f8e0203 */
[----:B------:R-:W0:Y:S01]  /*0090*/  S2UR UR6, SR_CTAID.Z ;  /* 0x00000000000679c3 */ /* 0x000e220000002700 */
[----:B--2---:R-:W-:-:S07]  /*00a0*/  ISETP.GE.AND P0, PT, R0, R7, PT ;  /* 0x000000070000720c */ /* 0x004fce0003f06270 */
[----:B------:R-:W0:Y:S01]  /*00b0*/  LDC R4, c[0x0][0x398] ;  /* 0x0000e600ff047b82 */ /* 0x000e220000000800 */
[----:B-1----:R-:W-:Y:S01]  /*00c0*/  IMAD R5, R5, UR5, R2 ;  /* 0x0000000505057c24 */ /* 0x002fe2000f8e0202 */
[----:B0-----:R-:W-:-:S04]  /*00d0*/  ISETP.LE.OR P0, PT, R4, UR6, P0 ;  /* 0x0000000604007c0c */ /* 0x001fc80008703670 */
[----:B------:R-:W-:-:S13]  /*00e0*/  ISETP.GE.OR P0, PT, R5, R6, P0 ;  /* 0x000000060500720c */ /* 0x000fda0000706670 */
[----:B------:R-:W-:Y:S05]  /*00f0*/  @P0 EXIT ;  /* 0x000000000000094d */ /* 0x000fea0003800000 */
[----:B------:R-:W0:Y:S01]  /*0100*/  LDC.64 R2, c[0x0][0x380] ;  /* 0x0000e000ff027b82 */ /* 0x000e220000000a00 */
[----:B------:R-:W1:Y:S01]  /*0110*/  LDCU.64 UR4, c[0x0][0x358] ;  /* 0x00006b00ff0477ac */ /* 0x000e620008000a00 */
[----:B------:R-:W-:-:S04]  /*0120*/  IMAD R0, R7, UR6, R0 ;  /* 0x0000000607007c24 */ /* 0x000fc8000f8e0200 */
[----:B------:R-:W-:Y:S02]  /*0130*/  IMAD R7, R0, R6, R5 ;  /* 0x0000000600077224 */ /* 0x000fe400078e0205 */
[----:B------:R-:W2:Y:S02]  /*0140*/  LDC.64 R4, c[0x0][0x388] ;  /* 0x0000e200ff047b82 */ /* 0x000ea40000000a00 */
[----:B0-----:R-:W-:-:S06]  /*0150*/  IMAD.WIDE R2, R7, 0x4, R2 ;  /* 0x0000000407027825 */ /* 0x001fcc00078e0202 */
[----:B-1----:R-:W3:Y:S01]  /*0160*/  LDG.E R3, desc[UR4][R2.64] ;  /* 0x0000000402037981 */ /* 0x002ee2000c1e1900 */
[----:B--2---:R-:W-:-:S05]  /*0170*/  IMAD.WIDE R4, R7, 0x4, R4 ;  /* 0x0000000407047825 */ /* 0x004fca00078e0204 */
[----:B---3--:R-:W-:Y:S01]  /*0180*/  STG.E desc[UR4][R4.64], R3 ;  /* 0x0000000304007986 */ /* 0x008fe2000c101904 */
[----:B------:R-:W-:Y:S05]  /*0190*/  EXIT ;  /* 0x000000000000794d */ /* 0x000fea0003800000 */
.L_x_33:
        /* <DEDUP_REMOVED lines=14> */
.L_x_55:


//--------------------- .text._Z21convolve_multichannelPfS_S_iiiiiii --------------------------
	.section	.text._Z21convolve_multichannelPfS_S_iiiiiii,"ax",@progbits
	.align	128
        .global         _Z21convolve_multichannelPfS_S_iiiiiii
        .type           _Z21convolve_multichannelPfS_S_iiiiiii,@function
        .size           _Z21convolve_multichannelPfS_S_iiiiiii,(.L_x_56 - _Z21convolve_multichannelPfS_S_iiiiiii)
        .other          _Z21convolve_multichannelPfS_S_iiiiiii,@"STO_CUDA_ENTRY STV_DEFAULT"
_Z21convolve_multichannelPfS_S_iiiiiii:
.text._Z21convolve_multichannelPfS_S_iiiiiii:
[----:B------:R-:W-:Y:S01]  /*0000*/  LDC R1, c[0x0][0x37c] ;  /* 0x0000df00ff017b82 */ /* 0x000fe20000000800 */
[----:B------:R-:W0:Y:S07]  /*0010*/  S2R R3, SR_TID.Y ;  /* 0x0000000000037919 */ /* 0x000e2e0000002200 */
[----:B------:R-:W0:Y:S01]  /*0020*/  S2UR UR4, SR_CTAID.Y ;  /* 0x00000000000479c3 */ /* 0x000e220000002600 */
[----:B------:R-:W1:Y:S01]  /*0030*/  LDCU UR6, c[0x0][0x3b0] ;  /* 0x00007600ff0677ac */ /* 0x000e620008000800 */
[----:B------:R-:W2:Y:S06]  /*0040*/  S2R R5, SR_TID.X ;  /* 0x0000000000057919 */ /* 0x000eac0000002100 */
[----:B------:R-:W0:Y:S08]  /*0050*/  LDC R0, c[0x0][0x364] ;  /* 0x0000d900ff007b82 */ /* 0x000e300000000800 */
[----:B------:R-:W3:Y:S08]  /*0060*/  LDC.64 R8, c[0x0][0x3a8] ;  /* 0x0000ea00ff087b82 */ /* 0x000ef00000000a00 */
[----:B------:R-:W2:Y:S08]  /*0070*/  S2UR UR5, SR_CTAID.X ;  /* 0x00000000000579c3 */ /* 0x000eb00000002500 */
[----:B------:R-:W2:Y:S01]  /*0080*/  LDC R6, c[0x0][0x360] ;  /* 0x0000d800ff067b82 */ /* 0x000ea20000000800 */
[----:B0-----:R-:W-:-:S07]  /*0090*/  IMAD R0, R0, UR4, R3 ;  /* 0x0000000400007c24 */ /* 0x001fce000f8e0203 */
[----:B------:R-:W0:Y:S01]  /*00a0*/  S2UR UR11, SR_CTAID.Z ;  /* 0x00000000000b79c3 */ /* 0x000e220000002700 */
[----:B---3--:R-:W-:Y:S01]  /*00b0*/  ISETP.GE.AND P0, PT, R0, R9, PT ;  /* 0x000000090000720c */ /* 0x008fe20003f06270 */
[----:B--2---:R-:W-:-:S03]  /*00c0*/  IMAD R6, R6, UR5, R5 ;  /* 0x0000000506067c24 */ /* 0x004fc6000f8e0205 */
[----:B0-----:R-:W-:-:S04]  /*00d0*/  ISETP.LE.OR P0, PT, R8, UR11, P0 ;  /* 0x0000000b08007c0c */ /* 0x001fc80008703670 */
[----:B-1----:R-:W-:-:S13]  /*00e0*/  ISETP.GE.OR P0, PT, R6, UR6, P0 ;  /* 0x0000000606007c0c */ /* 0x002fda0008706670 */
[----:B------:R-:W-:Y:S05]  /*00f0*/  @P0 EXIT ;  /* 0x000000000000094d */ /* 0x000fea0003800000 */
[----:B------:R-:W0:Y:S01]  /*0100*/  LDC.64 R2, c[0x0][0x3a0] ;  /* 0x0000e800ff027b82 */ /* 0x000e220000000a00 */
[----:B------:R-:W1:Y:S01]  /*0110*/  LDCU.64 UR16, c[0x0][0x358] ;  /* 0x00006b00ff1077ac */ /* 0x000e620008000a00 */
[----:B------:R-:W-:Y:S01]  /*0120*/  HFMA2 R14, -RZ, RZ, 0, 0 ;  /* 0x00000000ff0e7431 */ /* 0x000fe200000001ff */
[----:B0-----:R-:W-:-:S04]  /*0130*/  ISETP.GE.AND P0, PT, R2, 0x1, PT ;  /* 0x000000010200780c */ /* 0x001fc80003f06270 */
[----:B------:R-:W-:-:S13]  /*0140*/  ISETP.LT.OR P0, PT, R3, 0x1, !P0 ;  /* 0x000000010300780c */ /* 0x000fda0004701670 */
[----:B-1----:R-:W-:Y:S05]  /*0150*/  @P0 BRA `(.L_x_34) ;  /* 0x0000000800bc0947 */ /* 0x002fea0003800000 */
[----:B------:R-:W0:Y:S01]  /*0160*/  LDCU.128 UR12, c[0x0][0x380] ;  /* 0x00007000ff0c77ac */ /* 0x000e220008000c00 */
[C---:B------:R-:W-:Y:S02]  /*0170*/  LOP3.LUT R8, R2.reuse, 0x7ffffff0, RZ, 0xc0, !PT ;  /* 0x7ffffff002087812 */ /* 0x040fe400078ec0ff */
[C---:B------:R-:W-:Y:S01]  /*0180*/  LOP3.LUT R22, R2.reuse, 0xf, RZ, 0xc0, !PT ;  /* 0x0000000f02167812 */ /* 0x040fe200078ec0ff */
[----:B------:R-:W-:Y:S01]  /*0190*/  UMOV UR4, URZ ;  /* 0x000000ff00047c82 */ /* 0x000fe20008000000 */
[C---:B------:R-:W-:Y:S02]  /*01a0*/  LOP3.LUT R24, R2.reuse, 0x7, RZ, 0xc0, !PT ;  /* 0x0000000702187812 */ /* 0x040fe400078ec0ff */
[----:B------:R-:W-:Y:S02]  /*01b0*/  LOP3.LUT R9, R2, 0x3, RZ, 0xc0, !PT ;  /* 0x0000000302097812 */ /* 0x000fe400078ec0ff */
[----:B------:R-:W-:Y:S02]  /*01c0*/  MOV R14, RZ ;  /* 0x000000ff000e7202 */ /* 0x000fe40000000f00 */
[----:B------:R-:W-:Y:S01]  /*01d0*/  IADD3 R10, PT, PT, -R8, RZ, RZ ;  /* 0x000000ff080a7210 */ /* 0x000fe20007ffe1ff */
[----:B0-----:R-:W-:-:S02]  /*01e0*/  UIADD3 UR9, UP0, UPT, UR12, 0x20, URZ ;  /* 0x000000200c097890 */ /* 0x001fc4000ff1e0ff */
[----:B------:R-:W-:Y:S02]  /*01f0*/  UIADD3 UR7, UP1, UPT, UR14, 0x20, URZ ;  /* 0x000000200e077890 */ /* 0x000fe4000ff3e0ff */
[----:B------:R-:W-:Y:S02]  /*0200*/  UIADD3.X UR10, UPT, UPT, URZ, UR13, URZ, UP0, !UPT ;  /* 0x0000000dff0a7290 */ /* 0x000fe400087fe4ff */
[----:B------:R-:W-:-:S12]  /*0210*/  UIADD3.X UR8, UPT, UPT, URZ, UR15, URZ, UP1, !UPT ;  /* 0x0000000fff087290 */ /* 0x000fd80008ffe4ff */
.L_x_41:
[----:B------:R-:W0:Y:S01]  /*0220*/  LDC R11, c[0x0][0x398] ;  /* 0x0000e600ff0b7b82 */ /* 0x000e220000000800 */
[----:B------:R-:W1:Y:S02]  /*0230*/  LDCU UR5, c[0x0][0x3a4] ;  /* 0x00007480ff0577ac */ /* 0x000e640008000800 */
[----:B-1----:R-:W-:Y:S02]  /*0240*/  UIMAD UR13, UR11, UR5, UR4 ;  /* 0x000000050b0d72a4 */ /* 0x002fe4000f8e0204 */
[----:B0-----:R-:W-:Y:S01]  /*0250*/  IMAD R11, R11, UR4, R0 ;  /* 0x000000040b0b7c24 */ /* 0x001fe2000f8e0200 */
[----:B------:R-:W-:-:S04]  /*0260*/  UIADD3 UR4, UPT, UPT, UR4, 0x1, URZ ;  /* 0x0000000104047890 */ /* 0x000fc8000fffe0ff */
[----:B------:R-:W-:-:S03]  /*0270*/  UISETP.NE.AND UP1, UPT, UR4, UR5, UPT ;  /* 0x000000050400728c */ /* 0x000fc6000bf25270 */
[----:B------:R-:W-:-:S08]  /*0280*/  UMOV UR5, URZ ;  /* 0x000000ff00057c82 */ /* 0x000fd00008000000 */
.L_x_40:
[----:B------:R-:W0:Y:S01]  /*0290*/  LDCU UR14, c[0x0][0x3a0] ;  /* 0x00007400ff0e77ac */ /* 0x000e220008000800 */
[----:B------:R-:W-:Y:S01]  /*02a0*/  IADD3 R3, PT, PT, R11, UR5, RZ ;  /* 0x000000050b037c10 */ /* 0x000fe2000fffe0ff */
[----:B------:R-:W-:Y:S01]  /*02b0*/  HFMA2 R7, -RZ, RZ, 0, 0 ;  /* 0x00000000ff077431 */ /* 0x000fe200000001ff */
[----:B------:R-:W1:Y:S01]  /*02c0*/  LDCU UR12, c[0x0][0x39c] ;  /* 0x00007380ff0c77ac */ /* 0x000e620008000800 */
[----:B0-----:R-:W-:Y:S02]  /*02d0*/  UISETP.GE.U32.AND UP0, UPT, UR14, 0x10, UPT ;  /* 0x000000100e00788c */ /* 0x001fe4000bf06070 */
[----:B------:R-:W-:Y:S02]  /*02e0*/  UIMAD UR6, UR13, UR14, UR5 ;  /* 0x0000000e0d0672a4 */ /* 0x000fe4000f8e0205 */
[----:B------:R-:W-:Y:S01]  /*02f0*/  UIADD3 UR5, UPT, UPT, UR5, 0x1, URZ ;  /* 0x0000000105057890 */ /* 0x000fe2000fffe0ff */
[----:B-1----:R-:W-:Y:S01]  /*0300*/  IMAD R12, R3, UR12, R6 ;  /* 0x0000000c030c7c24 */ /* 0x002fe2000f8e0206 */
[----:B------:R-:W-:-:S02]  /*0310*/  UIMAD UR6, UR6, UR14, URZ ;  /* 0x0000000e060672a4 */ /* 0x000fc4000f8e02ff */
[----:B------:R-:W-:Y:S01]  /*0320*/  UISETP.NE.AND UP2, UPT, UR5, UR14, UPT ;  /* 0x0000000e0500728c */ /* 0x000fe2000bf45270 */
[----:B------:R-:W-:Y:S10]  /*0330*/  BRA.U !UP0, `(.L_x_35) ;  /* 0x0000000108fc7547 */ /* 0x000ff4000b800000 */
[----:B------:R-:W-:Y:S02]  /*0340*/  MOV R7, UR6 ;  /* 0x0000000600077c02 */ /* 0x000fe40008000f00 */
[----:B------:R-:W-:Y:S02]  /*0350*/  MOV R15, R12 ;  /* 0x0000000c000f7202 */ /* 0x000fe40000000f00 */
[----:B------:R-:W-:-:S07]  /*0360*/  MOV R13, R10 ;  /* 0x0000000a000d7202 */ /* 0x000fce0000000f00 */
.L_x_36:
[----:B------:R-:W-:Y:S02]  /*0370*/  MOV R2, UR9 ;  /* 0x0000000900027c02 */ /* 0x000fe40008000f00 */
[----:B------:R-:W-:Y:S02]  /*0380*/  MOV R3, UR10 ;  /* 0x0000000a00037c02 */ /* 0x000fe40008000f00 */
[----:B------:R-:W-:Y:S02]  /*0390*/  MOV R4, UR7 ;  /* 0x0000000700047c02 */ /* 0x000fe40008000f00 */
[----:B------:R-:W-:Y:S01]  /*03a0*/  MOV R5, UR8 ;  /* 0x0000000800057c02 */ /* 0x000fe20008000f00 */
[----:B------:R-:W-:-:S04]  /*03b0*/  IMAD.WIDE R2, R15, 0x4, R2 ;  /* 0x000000040f027825 */ /* 0x000fc800078e0202 */
[----:B------:R-:W-:Y:S01]  /*03c0*/  IMAD.WIDE R4, R7, 0x4, R4 ;  /* 0x0000000407047825 */ /* 0x000fe200078e0204 */
[----:B------:R-:W2:Y:S04]  /*03d0*/  LDG.E R19, desc[UR16][R2.64+-0x20] ;  /* 0xffffe01002137981 */ /* 0x000ea8000c1e1900 */
[----:B------:R-:W2:Y:S04]  /*03e0*/  LDG.E R16, desc[UR16][R4.64+-0x20] ;  /* 0xffffe01004107981 */ /* 0x000ea8000c1e1900 */
[----:B------:R-:W3:Y:S04]  /*03f0*/  LDG.E R23, desc[UR16][R2.64+-0x1c] ;  /* 0xffffe41002177981 */ /* 0x000ee8000c1e1900 */
[----:B------:R-:W3:Y:S04]  /*0400*/  LDG.E R26, desc[UR16][R4.64+-0x1c] ;  /* 0xffffe410041a7981 */ /* 0x000ee8000c1e1900 */
[----:B------:R-:W4:Y:S04]  /*0410*/  LDG.E R18, desc[UR16][R2.64+-0x18] ;  /* 0xffffe81002127981 */ /* 0x000f28000c1e1900 */
[----:B------:R-:W4:Y:S04]  /*0420*/  LDG.E R21, desc[UR16][R4.64+-0x18] ;  /* 0xffffe81004157981 */ /* 0x000f28000c1e1900 */
[----:B------:R-:W5:Y:S04]  /*0430*/  LDG.E R20, desc[UR16][R2.64+-0x14] ;  /* 0xffffec1002147981 */ /* 0x000f68000c1e1900 */
[----:B------:R-:W5:Y:S04]  /*0440*/  LDG.E R17, desc[UR16][R4.64+-0x14] ;  /* 0xffffec1004117981 */ /* 0x000f68000c1e1900 */
[----:B------:R-:W5:Y:S04]  /*0450*/  LDG.E R25, desc[UR16][R4.64+-0x10] ;  /* 0xfffff01004197981 */ /* 0x000f68000c1e1900 */
[----:B------:R-:W5:Y:S04]  /*0460*/  LDG.E R27, desc[UR16][R4.64+0x18] ;  /* 0x00001810041b7981 */ /* 0x000f68000c1e1900 */
[----:B------:R-:W5:Y:S01]  /*0470*/  LDG.E R28, desc[UR16][R4.64+0x1c] ;  /* 0x00001c10041c7981 */ /* 0x000f62000c1e1900 */
[----:B--2---:R-:W-:-:S03]  /*0480*/  FFMA R16, R19, R16, R14 ;  /* 0x0000001013107223 */ /* 0x004fc6000000000e */
[----:B------:R-:W2:Y:S04]  /*0490*/  LDG.E R14, desc[UR16][R2.64+-0x10] ;  /* 0xfffff010020e7981 */ /* 0x000ea8000c1e1900 */
[----:B------:R-:W2:Y:S01]  /*04a0*/  LDG.E R19, desc[UR16][R4.64+-0xc] ;  /* 0xfffff41004137981 */ /* 0x000ea2000c1e1900 */
[----:B---3--:R-:W-:-:S03]  /*04b0*/  FFMA R23, R23, R26, R16 ;  /* 0x0000001a17177223 */ /* 0x008fc60000000010 */
[----:B------:R-:W3:Y:S04]  /*04c0*/  LDG.E R16, desc[UR16][R2.64+-0xc] ;  /* 0xfffff41002107981 */ /* 0x000ee8000c1e1900 */
[----:B------:R-:W3:Y:S01]  /*04d0*/  LDG.E R26, desc[UR16][R4.64+0x14] ;  /* 0x00001410041a7981 */ /* 0x000ee2000c1e1900 */
[----:B----4-:R-:W-:-:S03]  /*04e0*/  FFMA R23, R18, R21, R23 ;  /* 0x0000001512177223 */ /* 0x010fc60000000017 */
[----:B------:R-:W4:Y:S04]  /*04f0*/  LDG.E R18, desc[UR16][R2.64+-0x8] ;  /* 0xfffff81002127981 */ /* 0x000f28000c1e1900 */
[----:B------:R-:W4:Y:S01]  /*0500*/  LDG.E R21, desc[UR16][R4.64+-0x8] ;  /* 0xfffff81004157981 */ /* 0x000f22000c1e1900 */
[----:B-----5:R-:W-:-:S03]  /*0510*/  FFMA R17, R20, R17, R23 ;  /* 0x0000001114117223 */ /* 0x020fc60000000017 */
        /* <DEDUP_REMOVED lines=19> */
[----:B------:R-:W3:Y:S04]  /*0650*/  LDG.E R16, desc[UR16][R2.64+0x18] ;  /* 0x0000181002107981 */ /* 0x000ee8000c1e1900 */
[----:B------:R-:W3:Y:S01]  /*0660*/  LDG.E R25, desc[UR16][R2.64+0x1c] ;  /* 0x00001c1002197981 */ /* 0x000ee2000c1e1900 */
[----:B------:R-:W-:Y:S01]  /*0670*/  IADD3 R13, PT, PT, R13, 0x10, RZ ;  /* 0x000000100d0d7810 */ /* 0x000fe20007ffe0ff */
[----:B----4-:R-:W-:-:S03]  /*0680*/  FFMA R21, R21, R18, R29 ;  /* 0x0000001215157223 */ /* 0x010fc6000000001d */
[----:B------:R-:W-:Y:S01]  /*0690*/  ISETP.NE.AND P0, PT, R13, RZ, PT ;  /* 0x000000ff0d00720c */ /* 0x000fe20003f05270 */
[----:B-----5:R-:W-:Y:S01]  /*06a0*/  FFMA R21, R20, R23, R21 ;  /* 0x0000001714157223 */ /* 0x020fe20000000015 */
[----:B------:R-:W-:Y:S02]  /*06b0*/  IADD3 R15, PT, PT, R15, 0x10, RZ ;  /* 0x000000100f0f7810 */ /* 0x000fe40007ffe0ff */
[----:B------:R-:W-:Y:S01]  /*06c0*/  IADD3 R7, PT, PT, R7, 0x10, RZ ;  /* 0x0000001007077810 */ /* 0x000fe20007ffe0ff */
[----:B--2---:R-:W-:-:S04]  /*06d0*/  FFMA R14, R14, R17, R21 ;  /* 0x000000110e0e7223 */ /* 0x004fc80000000015 */
[----:B---3--:R-:W-:-:S04]  /*06e0*/  FFMA R19, R19, R26, R14 ;  /* 0x0000001a13137223 */ /* 0x008fc8000000000e */
[----:B------:R-:W-:-:S04]  /*06f0*/  FFMA R16, R16, R27, R19 ;  /* 0x0000001b10107223 */ /* 0x000fc80000000013 */
[----:B------:R-:W-:Y:S01]  /*0700*/  FFMA R14, R25, R28, R16 ;  /* 0x0000001c190e7223 */ /* 0x000fe20000000010 */
[----:B------:R-:W-:Y:S06]  /*0710*/  @P0 BRA `(.L_x_36) ;  /* 0xfffffffc00140947 */ /* 0x000fec000383ffff */
[----:B------:R-:W-:-:S07]  /*0720*/  MOV R7, R8 ;  /* 0x0000000800077202 */ /* 0x000fce0000000f00 */
.L_x_35:
[----:B------:R-:W-:-:S13]  /*0730*/  ISETP.NE.AND P0, PT, R22, RZ, PT ;  /* 0x000000ff1600720c */ /* 0x000fda0003f05270 */
[----:B------:R-:W-:Y:S05]  /*0740*/  @!P0 BRA `(.L_x_37) ;  /* 0x0000000400388947 */ /* 0x000fea0003800000 */
[----:B------:R-:W-:Y:S02]  /*0750*/  IADD3 R2, PT, PT, R22, -0x1, RZ ;  /* 0xffffffff16027810 */ /* 0x000fe40007ffe0ff */
[----:B------:R-:W-:Y:S02]  /*0760*/  ISETP.NE.AND P1, PT, R24, RZ, PT ;  /* 0x000000ff1800720c */ /* 0x000fe40003f25270 */
[----:B------:R-:W-:-:S13]  /*0770*/  ISETP.GE.U32.AND P0, PT, R2, 0x7, PT ;  /* 0x000000070200780c */ /* 0x000fda0003f06070 */
[----:B------:R-:W-:Y:S05]  /*0780*/  @!P0 BRA `(.L_x_38) ;  /* 0x00000000007c8947 */ /* 0x000fea0003800000 */
[----:B------:R-:W0:Y:S01]  /*0790*/  LDC.64 R2, c[0x0][0x380] ;  /* 0x0000e000ff027b82 */ /* 0x000e220000000a00 */
[----:B------:R-:W-:Y:S02]  /*07a0*/  IADD3 R13, PT, PT, R12, R7, RZ ;  /* 0x000000070c0d7210 */ /* 0x000fe40007ffe0ff */
[----:B------:R-:W-:-:S05]  /*07b0*/  IADD3 R15, PT, PT, R7, UR6, RZ ;  /* 0x00000006070f7c10 */ /* 0x000fca000fffe0ff */
[----:B------:R-:W1:Y:S01]  /*07c0*/  LDC.64 R4, c[0x0][0x388] ;  /* 0x0000e200ff047b82 */ /* 0x000e620000000a00 */
[----:B0-----:R-:W-:-:S05]  /*07d0*/  IMAD.WIDE R2, R13, 0x4, R2 ;  /* 0x000000040d027825 */ /* 0x001fca00078e0202 */
[----:B------:R-:W2:Y:S01]  /*07e0*/  LDG.E R19, desc[UR16][R2.64] ;  /* 0x0000001002137981 */ /* 0x000ea2000c1e1900 */
[----:B-1----:R-:W-:-:S03]  /*07f0*/  IMAD.WIDE R4, R15, 0x4, R4 ;  /* 0x000000040f047825 */ /* 0x002fc600078e0204 */
[----:B------:R-:W3:Y:S04]  /*0800*/  LDG.E R13, desc[UR16][R2.64+0x4] ;  /* 0x00000410020d7981 */ /* 0x000ee8000c1e1900 */
[----:B------:R-:W2:Y:S04]  /*0810*/  LDG.E R21, desc[UR16][R4.64] ;  /* 0x0000001004157981 */ /* 0x000ea8000c1e1900 */
[----:B------:R-:W3:Y:S04]  /*0820*/  LDG.E R16, desc[UR16][R4.64+0x4] ;  /* 0x0000041004107981 */ /* 0x000ee8000c1e1900 */
[----:B------:R-:W4:Y:S04]  /*0830*/  LDG.E R15, desc[UR16][R2.64+0x8] ;  /* 0x00000810020f7981 */ /* 0x000f28000c1e1900 */
[----:B------:R-:W4:Y:S04]  /*0840*/  LDG.E R18, desc[UR16][R4.64+0x8] ;  /* 0x0000081004127981 */ /* 0x000f28000c1e1900 */
[----:B------:R-:W5:Y:S04]  /*0850*/  LDG.E R17, desc[UR16][R2.64+0xc] ;  /* 0x00000c1002117981 */ /* 0x000f68000c1e1900 */
[----:B------:R-:W5:Y:S04]  /*0860*/  LDG.E R20, desc[UR16][R4.64+0xc] ;  /* 0x00000c1004147981 */ /* 0x000f68000c1e1900 */
[----:B------:R-:W5:Y:S04]  /*0870*/  LDG.E R26, desc[UR16][R4.64+0x10] ;  /* 0x00001010041a7981 */ /* 0x000f68000c1e1900 */
[----:B------:R-:W5:Y:S04]  /*0880*/  LDG.E R28, desc[UR16][R4.64+0x14] ;  /* 0x00001410041c7981 */ /* 0x000f68000c1e1900 */
[----:B------:R-:W5:Y:S04]  /*0890*/  LDG.E R25, desc[UR16][R4.64+0x18] ;  /* 0x0000181004197981 */ /* 0x000f68000c1e1900 */
[----:B------:R-:W5:Y:S04]  /*08a0*/  LDG.E R23, desc[UR16][R2.64+0x1c] ;  /* 0x00001c1002177981 */ /* 0x000f68000c1e1900 */
[----:B------:R-:W5:Y:S01]  /*08b0*/  LDG.E R27, desc[UR16][R4.64+0x1c] ;  /* 0x00001c10041b7981 */ /* 0x000f62000c1e1900 */
[----:B--2---:R-:W-:-:S03]  /*08c0*/  FFMA R29, R19, R21, R14 ;  /* 0x00000015131d7223 */ /* 0x004fc6000000000e */
[----:B------:R-:W2:Y:S04]  /*08d0*/  LDG.E R21, desc[UR16][R2.64+0x10] ;  /* 0x0000101002157981 */ /* 0x000ea8000c1e1900 */
[----:B------:R-:W2:Y:S04]  /*08e0*/  LDG.E R19, desc[UR16][R2.64+0x14] ;  /* 0x0000141002137981 */ /* 0x000ea8000c1e1900 */
[----:B------:R-:W2:Y:S01]  /*08f0*/  LDG.E R14, desc[UR16][R2.64+0x18] ;  /* 0x00001810020e7981 */ /* 0x000ea2000c1e1900 */
[----:B---3--:R-:W-:-:S04]  /*0900*/  FFMA R16, R13, R16, R29 ;  /* 0x000000100d107223 */ /* 0x008fc8000000001d */
[----:B----4-:R-:W-:-:S04]  /*0910*/  FFMA R16, R15, R18, R16 ;  /* 0x000000120f107223 */ /* 0x010fc80000000010 */
[----:B-----5:R-:W-:Y:S01]  /*0920*/  FFMA R16, R17, R20, R16 ;  /* 0x0000001411107223 */ /* 0x020fe20000000010 */
[----:B------:R-:W-:-:S03]  /*0930*/  IADD3 R7, PT, PT, R7, 0x8, RZ ;  /* 0x0000000807077810 */ /* 0x000fc60007ffe0ff */
[----:B--2---:R-:W-:-:S04]  /*0940*/  FFMA R16, R21, R26, R16 ;  /* 0x0000001a15107223 */ /* 0x004fc80000000010 */
[----:B------:R-:W-:-:S04]  /*0950*/  FFMA R19, R19, R28, R16 ;  /* 0x0000001c13137223 */ /* 0x000fc80000000010 */
[----:B------:R-:W-:-:S04]  /*0960*/  FFMA R14, R14, R25, R19 ;  /* 0x000000190e0e7223 */ /* 0x000fc80000000013 */
[----:B------:R-:W-:-:S07]  /*0970*/  FFMA R14, R23, R27, R14 ;  /* 0x0000001b170e7223 */ /* 0x000fce000000000e */
.L_x_38:
        /* <DEDUP_REMOVED lines=18> */
[----:B------:R-:W5:Y:S01]  /*0aa0*/  LDG.E R21, desc[UR16][R2.64+0xc] ;  /* 0x00000c1002157981 */ /* 0x000f62000c1e1900 */
[----:B------:R-:W-:Y:S01]  /*0ab0*/  IADD3 R7, PT, PT, R7, 0x4, RZ ;  /* 0x0000000407077810 */ /* 0x000fe20007ffe0ff */
[----:B--2---:R-:W-:-:S04]  /*0ac0*/  FFMA R13, R13, R15, R14 ;  /* 0x0000000f0d0d7223 */ /* 0x004fc8000000000e */
[----:B---3--:R-:W-:-:S04]  /*0ad0*/  FFMA R13, R16, R17, R13 ;  /* 0x00000011100d7223 */ /* 0x008fc8000000000d */
[----:B----4-:R-:W-:-:S04]  /*0ae0*/  FFMA R13, R18, R19, R13 ;  /* 0x00000013120d7223 */ /* 0x010fc8000000000d */
[----:B-----5:R-:W-:-:S07]  /*0af0*/  FFMA R14, R20, R21, R13 ;  /* 0x00000015140e7223 */ /* 0x020fce000000000d */
.L_x_39:
[----:B------:R-:W-:Y:S05]  /*0b00*/  @!P1 BRA `(.L_x_37) ;  /* 0x0000000000489947 */ /* 0x000fea0003800000 */
[----:B------:R-:W0:Y:S01]  /*0b10*/  LDC.64 R4, c[0x0][0x380] ;  /* 0x0000e000ff047b82 */ /* 0x000e220000000a00 */
[----:B------:R-:W-:Y:S02]  /*0b20*/  IADD3 R13, PT, PT, R12, R7, RZ ;  /* 0x000000070c0d7210 */ /* 0x000fe40007ffe0ff */
[----:B------:R-:W-:-:S05]  /*0b30*/  IADD3 R7, PT, PT, R7, UR6, RZ ;  /* 0x0000000607077c10 */ /* 0x000fca000fffe0ff */
[----:B------:R-:W1:Y:S01]  /*0b40*/  LDC.64 R2, c[0x0][0x388] ;  /* 0x0000e200ff027b82 */ /* 0x000e620000000a00 */
[----:B0-----:R-:W-:-:S04]  /*0b50*/  IMAD.WIDE R4, R13, 0x4, R4 ;  /* 0x000000040d047825 */ /* 0x001fc800078e0204 */
[----:B-1----:R-:W-:Y:S02]  /*0b60*/  IMAD.WIDE R2, R7, 0x4, R2 ;  /* 0x0000000407027825 */ /* 0x002fe400078e0202 */
[----:B------:R-:W2:Y:S04]  /*0b70*/  LDG.E R7, desc[UR16][R4.64] ;  /* 0x0000001004077981 */ /* 0x000ea8000c1e1900 */
[----:B------:R-:W2:Y:S01]  /*0b80*/  LDG.E R12, desc[UR16][R2.64] ;  /* 0x00000010020c7981 */ /* 0x000ea2000c1e1900 */
[----:B------:R-:W-:Y:S01]  /*0b90*/  ISETP.NE.AND P0, PT, R9, 0x1, PT ;  /* 0x000000010900780c */ /* 0x000fe20003f05270 */
[----:B--2---:R-:W-:-:S12]  /*0ba0*/  FFMA R14, R7, R12, R14 ;  /* 0x0000000c070e7223 */ /* 0x004fd8000000000e */
[----:B------:R-:W-:Y:S05]  /*0bb0*/  @!P0 BRA `(.L_x_37) ;  /* 0x00000000001c8947 */ /* 0x000fea0003800000 */
[----:B------:R-:W-:Y:S01]  /*0bc0*/  ISETP.NE.AND P0, PT, R9, 0x2, PT ;  /* 0x000000020900780c */ /* 0x000fe20003f05270 */
[----:B------:R-:W2:Y:S04]  /*0bd0*/  LDG.E R7, desc[UR16][R4.64+0x4] ;  /* 0x0000041004077981 */ /* 0x000ea8000c1e1900 */
[----:B------:R-:W2:Y:S08]  /*0be0*/  LDG.E R12, desc[UR16][R2.64+0x4] ;  /* 0x00000410020c7981 */ /* 0x000eb0000c1e1900 */
[----:B------:R-:W3:Y:S04]  /*0bf0*/  @P0 LDG.E R13, desc[UR16][R4.64+0x8] ;  /* 0x00000810040d0981 */ /* 0x000ee8000c1e1900 */
[----:B------:R-:W3:Y:S01]  /*0c00*/  @P0 LDG.E R15, desc[UR16][R2.64+0x8] ;  /* 0x00000810020f0981 */ /* 0x000ee2000c1e1900 */
[----:B--2---:R-:W-:-:S04]  /*0c10*/  FFMA R14, R7, R12, R14 ;  /* 0x0000000c070e7223 */ /* 0x004fc8000000000e */
[----:B---3--:R-:W-:-:S07]  /*0c20*/  @P0 FFMA R14, R13, R15, R14 ;  /* 0x0000000f0d0e0223 */ /* 0x008fce000000000e */
.L_x_37:
[----:B------:R-:W-:Y:S05]  /*0c30*/  BRA.U UP2, `(.L_x_40) ;  /* 0xfffffff502947547 */ /* 0x000fea000b83ffff */
[----:B------:R-:W-:Y:S05]  /*0c40*/  BRA.U UP1, `(.L_x_41) ;  /* 0xfffffff501747547 */ /* 0x000fea000b83ffff */
.L_x_34:
[----:B------:R-:W0:Y:S01]  /*0c50*/  LDC R5, c[0x0][0x3ac] ;  /* 0x0000eb00ff057b82 */ /* 0x000e220000000800 */
[----:B------:R-:W1:Y:S07]  /*0c60*/  LDCU UR4, c[0x0][0x3b0] ;  /* 0x00007600ff0477ac */ /* 0x000e6e0008000800 */
[----:B------:R-:W2:Y:S01]  /*0c70*/  LDC.64 R2, c[0x0][0x390] ;  /* 0x0000e400ff027b82 */ /* 0x000ea20000000a00 */
[----:B0-----:R-:W-:-:S04]  /*0c80*/  IMAD R5, R5, UR11, R0 ;  /* 0x0000000b05057c24 */ /* 0x001fc8000f8e0200 */
[----:B-1----:R-:W-:-:S04]  /*0c90*/  IMAD R5, R5, UR4, R6 ;  /* 0x0000000405057c24 */ /* 0x002fc8000f8e0206 */
[----:B--2---:R-:W-:-:S05]  /*0ca0*/  IMAD.WIDE R2, R5, 0x4, R2 ;  /* 0x0000000405027825 */ /* 0x004fca00078e0202 */
[----:B------:R-:W-:Y:S01]  /*0cb0*/  STG.E desc[UR16][R2.64], R14 ;  /* 0x0000000e02007986 */ /* 0x000fe2000c101910 */
[----:B------:R-:W-:Y:S05]  /*0cc0*/  EXIT ;  /* 0x000000000000794d */ /* 0x000fea0003800000 */
.L_x_42:
        /* <DEDUP_REMOVED lines=11> */
.L_x_56:


//--------------------- .text._Z11subsample2DPfS_iiii --------------------------
	.section	.text._Z11subsample2DPfS_iiii,"ax",@progbits
	.align	128
        .global         _Z11subsample2DPfS_iiii
        .type           _Z11subsample2DPfS_iiii,@function
        .size           _Z11subsample2DPfS_iiii,(.L_x_57 - _Z11subsample2DPfS_iiii)
        .other          _Z11subsample2DPfS_iiii,@"STO_CUDA_ENTRY STV_DEFAULT"
_Z11subsample2DPfS_iiii:
.text._Z11subsample2DPfS_iiii:
[----:B------:R-:W-:Y:S01]  /*0000*/  LDC R1, c[0x0][0x37c] ;  /* 0x0000df00ff017b82 */ /* 0x000fe20000000800 */
[----:B------:R-:W0:Y:S07]  /*0010*/  S2R R3, SR_TID.Y ;  /* 0x0000000000037919 */ /* 0x000e2e0000002200 */
[----:B------:R-:W0:Y:S01]  /*0020*/  S2UR UR4, SR_CTAID.Y ;  /* 0x00000000000479c3 */ /* 0x000e220000002600 */
[----:B------:R-:W1:Y:S01]  /*0030*/  LDCU.64 UR6, c[0x0][0x398] ;  /* 0x00007300ff0677ac */ /* 0x000e620008000a00 */
[----:B------:R-:W2:Y:S06]  /*0040*/  S2R R5, SR_TID.X ;  /* 0x0000000000057919 */ /* 0x000eac0000002100 */
[----:B------:R-:W0:Y:S08]  /*0050*/  LDC R0, c[0x0][0x364] ;  /* 0x0000d900ff007b82 */ /* 0x000e300000000800 */
[----:B------:R-:W2:Y:S08]  /*0060*/  S2UR UR5, SR_CTAID.X ;  /* 0x00000000000579c3 */ /* 0x000eb00000002500 */
[----:B------:R-:W2:Y:S01]  /*0070*/  LDC R8, c[0x0][0x360] ;  /* 0x0000d800ff087b82 */ /* 0x000ea20000000800 */
[----:B0-----:R-:W-:-:S05]  /*0080*/  IMAD R0, R0, UR4, R3 ;  /* 0x0000000400007c24 */ /* 0x001fca000f8e0203 */
[----:B-1----:R-:W-:Y:S01]  /*0090*/  ISETP.GE.AND P0, PT, R0, UR7, PT ;  /* 0x0000000700007c0c */ /* 0x002fe2000bf06270 */
[----:B--2---:R-:W-:-:S05]  /*00a0*/  IMAD R8, R8, UR5, R5 ;  /* 0x0000000508087c24 */ /* 0x004fca000f8e0205 */
[----:B------:R-:W-:-:S13]  /*00b0*/  ISETP.GE.OR P0, PT, R8, UR6, P0 ;  /* 0x0000000608007c0c */ /* 0x000fda0008706670 */
[----:B------:R-:W-:Y:S05]  /*00c0*/  @P0 EXIT ;  /* 0x000000000000094d */ /* 0x000fea0003800000 */
[----:B------:R-:W0:Y:S01]  /*00d0*/  S2R R11, SR_CTAID.Z ;  /* 0x00000000000b7919 */ /* 0x000e220000002700 */
[----:B------:R-:W0:Y:S01]  /*00e0*/  LDC.64 R6, c[0x0][0x390] ;  /* 0x0000e400ff067b82 */ /* 0x000e220000000a00 */
[----:B------:R-:W1:Y:S01]  /*00f0*/  LDCU.64 UR4, c[0x0][0x358] ;  /* 0x00006b00ff0477ac */ /* 0x000e620008000a00 */
[----:B------:R-:W-:Y:S02]  /*0100*/  SHF.L.U32 R4, R0, 0x1, RZ ;  /* 0x0000000100047819 */ /* 0x000fe400000006ff */
[----:B------:R-:W-:-:S04]  /*0110*/  SHF.L.U32 R5, R8, 0x1, RZ ;  /* 0x0000000108057819 */ /* 0x000fc800000006ff */
[----:B------:R-:W2:Y:S01]  /*0120*/  LDC.64 R2, c[0x0][0x380] ;  /* 0x0000e000ff027b82 */ /* 0x000ea20000000a00 */
[----:B0-----:R-:W-:-:S04]  /*0130*/  IMAD R4, R11, R7, R4 ;  /* 0x000000070b047224 */ /* 0x001fc800078e0204 */
[----:B------:R-:W-:-:S04]  /*0140*/  IMAD R5, R4, R6, R5 ;  /* 0x0000000604057224 */ /* 0x000fc800078e0205 */
[----:B--2---:R-:W-:-:S05]  /*0150*/  IMAD.WIDE R2, R5, 0x4, R2 ;  /* 0x0000000405027825 */ /* 0x004fca00078e0202 */
[----:B-1----:R-:W2:Y:S01]  /*0160*/  LDG.E R9, desc[UR4][R2.64] ;  /* 0x0000000402097981 */ /* 0x002ea2000c1e1900 */
[----:B------:R-:W-:Y:S02]  /*0170*/  IMAD.WIDE R4, R6, 0x4, R2 ;  /* 0x0000000406047825 */ /* 0x000fe400078e0202 */
[----:B------:R-:W0:Y:S01]  /*0180*/  LDC.64 R6, c[0x0][0x388] ;  /* 0x0000e200ff067b82 */ /* 0x000e220000000a00 */
[----:B------:R-:W3:Y:S04]  /*0190*/  LDG.E R10, desc[UR4][R2.64+0x4] ;  /* 0x00000404020a7981 */ /* 0x000ee8000c1e1900 */
[----:B------:R-:W4:Y:S04]  /*01a0*/  LDG.E R12, desc[UR4][R4.64] ;  /* 0x00000004040c7981 */ /* 0x000f28000c1e1900 */
[----:B------:R-:W5:Y:S01]  /*01b0*/  LDG.E R14, desc[UR4][R4.64+0x4] ;  /* 0x00000404040e7981 */ /* 0x000f62000c1e1900 */
[----:B------:R-:W-:-:S04]  /*01c0*/  IMAD R11, R11, UR7, R0 ;  /* 0x000000070b0b7c24 */ /* 0x000fc8000f8e0200 */
[----:B------:R-:W-:-:S04]  /*01d0*/  IMAD R11, R11, UR6, R8 ;  /* 0x000000060b0b7c24 */ /* 0x000fc8000f8e0208 */
[----:B0-----:R-:W-:-:S04]  /*01e0*/  IMAD.WIDE R6, R11, 0x4, R6 ;  /* 0x000000040b067825 */ /* 0x001fc800078e0206 */
[----:B--2---:R-:W-:-:S04]  /*01f0*/  FADD R9, RZ, R9 ;  /* 0x00000009ff097221 */ /* 0x004fc80000000000 */
[----:B---3--:R-:W-:-:S04]  /*0200*/  FADD R9, R9, R10 ;  /* 0x0000000a09097221 */ /* 0x008fc80000000000 */
[----:B----4-:R-:W-:-:S04]  /*0210*/  FADD R9, R9, R12 ;  /* 0x0000000c09097221 */ /* 0x010fc80000000000 */
[----:B-----5:R-:W-:-:S04]  /*0220*/  FADD R9, R9, R14 ;  /* 0x0000000e09097221 */ /* 0x020fc80000000000 */
[----:B------:R-:W-:-:S05]  /*0230*/  FMUL R9, R9, 0.25 ;  /* 0x3e80000009097820 */ /* 0x000fca0000400000 */
[----:B------:R-:W-:Y:S01]  /*0240*/  STG.E desc[UR4][R6.64], R9 ;  /* 0x0000000906007986 */ /* 0x000fe2000c101904 */
[----:B------:R-:W-:Y:S05]  /*0250*/  EXIT ;  /* 0x000000000000794d */ /* 0x000fea0003800000 */
.L_x_43:
        /* <DEDUP_REMOVED lines=10> */
.L_x_57:


//--------------------- .text._Z11convolve_2DPfS_S_ --------------------------
	.section	.text._Z11convolve_2DPfS_S_,"ax",@progbits
	.align	128
        .global         _Z11convolve_2DPfS_S_
        .type           _Z11convolve_2DPfS_S_,@function
        .size           _Z11convolve_2DPfS_S_,(.L_x_58 - _Z11convolve_2DPfS_S_)
        .other          _Z11convolve_2DPfS_S_,@"STO_CUDA_ENTRY STV_DEFAULT"
_Z11convolve_2DPfS_S_:
.text._Z11convolve_2DPfS_S_:
[----:B------:R-:W-:Y:S01]  /*0000*/  LDC R1, c[0x0][0x37c] ;  /* 0x0000df00ff017b82 */ /* 0x000fe20000000800 */
[----:B------:R-:W0:Y:S07]  /*0010*/  S2R R3, SR_TID.X ;  /* 0x0000000000037919 */ /* 0x000e2e0000002100 */
[----:B------:R-:W1:Y:S01]  /*0020*/  LDC R7, c[0x0][0x364] ;  /* 0x0000d900ff077b82 */ /* 0x000e620000000800 */
[----:B------:R-:W1:Y:S07]  /*0030*/  S2R R0, SR_TID.Y ;  /* 0x0000000000007919 */ /* 0x000e6e0000002200 */
[----:B------:R-:W0:Y:S08]  /*0040*/  S2UR UR5, SR_CTAID.X ;  /* 0x00000000000579c3 */ /* 0x000e300000002500 */
[----:B------:R-:W0:Y:S08]  /*0050*/  LDC R6, c[0x0][0x360] ;  /* 0x0000d800ff067b82 */ /* 0x000e300000000800 */
[----:B------:R-:W1:Y:S01]  /*0060*/  S2UR UR4, SR_CTAID.Y ;  /* 0x00000000000479c3 */ /* 0x000e620000002600 */
[----:B0-----:R-:W-:-:S05]  /*0070*/  IMAD R6, R6, UR5, R3 ;  /* 0x0000000506067c24 */ /* 0x001fca000f8e0203 */
[----:B------:R-:W-:Y:S01]  /*0080*/  ISETP.GT.AND P0, PT, R6, 0x1b, PT ;  /* 0x0000001b0600780c */ /* 0x000fe20003f04270 */
[----:B-1----:R-:W-:-:S05]  /*0090*/  IMAD R7, R7, UR4, R0 ;  /* 0x0000000407077c24 */ /* 0x002fca000f8e0200 */
[----:B------:R-:W-:-:S13]  /*00a0*/  ISETP.GT.U32.OR P0, PT, R7, 0x1b, P0 ;  /* 0x0000001b0700780c */ /* 0x000fda0000704470 */
[----:B------:R-:W-:Y:S05]  /*00b0*/  @P0 EXIT ;  /* 0x000000000000094d */ /* 0x000fea0003800000 */
[----:B------:R-:W0:Y:S01]  /*00c0*/  S2R R9, SR_CTAID.Z ;  /* 0x0000000000097919 */ /* 0x000e220000002700 */
[----:B------:R-:W1:Y:S01]  /*00d0*/  LDC.64 R4, c[0x0][0x380] ;  /* 0x0000e000ff047b82 */ /* 0x000e620000000a00 */
[----:B------:R-:W2:Y:S01]  /*00e0*/  LDCU.64 UR4, c[0x0][0x358] ;  /* 0x00006b00ff0477ac */ /* 0x000ea20008000a00 */
[----:B------:R-:W-:-:S06]  /*00f0*/  LEA R13, R7, R6, 0x5 ;  /* 0x00000006070d7211 */ /* 0x000fcc00078e28ff */
[----:B------:R-:W3:Y:S01]  /*0100*/  LDC.64 R2, c[0x0][0x388] ;  /* 0x0000e200ff027b82 */ /* 0x000ee20000000a00 */
[----:B-1----:R-:W-:-:S05]  /*0110*/  IMAD.WIDE R4, R13, 0x4, R4 ;  /* 0x000000040d047825 */ /* 0x002fca00078e0204 */
[----:B--2---:R-:W2:Y:S01]  /*0120*/  LDG.E R0, desc[UR4][R4.64] ;  /* 0x0000000404007981 */ /* 0x004ea2000c1e1900 */
[----:B0-----:R-:W-:-:S03]  /*0130*/  IMAD R11, R9, 0x19, RZ ;  /* 0x00000019090b7824 */ /* 0x001fc600078e02ff */
[----:B------:R-:W4:Y:S01]  /*0140*/  LDG.E R19, desc[UR4][R4.64+0x4] ;  /* 0x0000040404137981 */ /* 0x000f22000c1e1900 */
[----:B---3--:R-:W-:-:S03]  /*0150*/  IMAD.WIDE.U32 R2, R11, 0x4, R2 ;  /* 0x000000040b027825 */ /* 0x008fc600078e0002 */
[----:B------:R-:W3:Y:S04]  /*0160*/  LDG.E R29, desc[UR4][R4.64+0x8] ;  /* 0x00000804041d7981 */ /* 0x000ee8000c1e1900 */
[----:B------:R-:W2:Y:S04]  /*0170*/  LDG.E R17, desc[UR4][R2.64] ;  /* 0x0000000402117981 */ /* 0x000ea8000c1e1900 */
[----:B------:R-:W4:Y:S04]  /*0180*/  LDG.E R14, desc[UR4][R2.64+0x4] ;  /* 0x00000404020e7981 */ /* 0x000f28000c1e1900 */
[----:B------:R-:W3:Y:S04]  /*0190*/  LDG.E R24, desc[UR4][R2.64+0x8] ;  /* 0x0000080402187981 */ /* 0x000ee8000c1e1900 */
[----:B------:R-:W5:Y:S04]  /*01a0*/  LDG.E R11, desc[UR4][R4.64+0xc] ;  /* 0x00000c04040b7981 */ /* 0x000f68000c1e1900 */
        /* <DEDUP_REMOVED lines=13> */
[----:B------:R-:W5:Y:S01]  /*0280*/  LDG.E R26, desc[UR4][R2.64+0x60] ;  /* 0x00006004021a7981 */ /* 0x000f62000c1e1900 */
[----:B--2---:R-:W-:-:S04]  /*0290*/  FFMA R0, R0, R17, RZ ;  /* 0x0000001100007223 */ /* 0x004fc800000000ff */
[----:B----4-:R-:W-:Y:S02]  /*02a0*/  FFMA R0, R19, R14, R0 ;  /* 0x0000000e13007223 */ /* 0x010fe40000000000 */
[----:B------:R-:W2:Y:S02]  /*02b0*/  LDG.E R14, desc[UR4][R4.64+0x100] ;  /* 0x00010004040e7981 */ /* 0x000ea4000c1e1900 */
[----:B---3--:R-:W-:Y:S02]  /*02c0*/  FFMA R0, R29, R24, R0 ;  /* 0x000000181d007223 */ /* 0x008fe40000000000 */
[----:B------:R-:W2:Y:S04]  /*02d0*/  LDG.E R19, desc[UR4][R2.64+0x28] ;  /* 0x0000280402137981 */ /* 0x000ea8000c1e1900 */
[----:B------:R-:W3:Y:S01]  /*02e0*/  LDG.E R24, desc[UR4][R4.64+0x210] ;  /* 0x0002100404187981 */ /* 0x000ee2000c1e1900 */
[----:B-----5:R-:W-:-:S03]  /*02f0*/  FFMA R17, R11, R12, R0 ;  /* 0x0000000c0b117223 */ /* 0x020fc60000000000 */
[----:B------:R-:W4:Y:S04]  /*0300*/  LDG.E R0, desc[UR4][R4.64+0x104] ;  /* 0x0001040404007981 */ /* 0x000f28000c1e1900 */
[----:B------:R-:W4:Y:S01]  /*0310*/  LDG.E R11, desc[UR4][R2.64+0x2c] ;  /* 0x00002c04020b7981 */ /* 0x000f22000c1e1900 */
[----:B------:R-:W-:-:S03]  /*0320*/  FFMA R17, R8, R13, R17 ;  /* 0x0000000d08117223 */ /* 0x000fc60000000011 */
[----:B------:R-:W5:Y:S04]  /*0330*/  LDG.E R8, desc[UR4][R4.64+0x108] ;  /* 0x0001080404087981 */ /* 0x000f68000c1e1900 */
[----:B------:R-:W5:Y:S01]  /*0340*/  LDG.E R13, desc[UR4][R2.64+0x30] ;  /* 0x00003004020d7981 */ /* 0x000f62000c1e1900 */
[----:B------:R-:W-:-:S03]  /*0350*/  FFMA R29, R10, R15, R17 ;  /* 0x0000000f0a1d7223 */ /* 0x000fc60000000011 */
[----:B------:R-:W3:Y:S04]  /*0360*/  LDG.E R10, desc[UR4][R4.64+0x10c] ;  /* 0x00010c04040a7981 */ /* 0x000ee8000c1e1900 */
[----:B------:R-:W3:Y:S04]  /*0370*/  LDG.E R15, desc[UR4][R2.64+0x34] ;  /* 0x00003404020f7981 */ /* 0x000ee8000c1e1900 */
[----:B------:R-:W3:Y:S04]  /*0380*/  LDG.E R12, desc[UR4][R4.64+0x110] ;  /* 0x00011004040c7981 */ /* 0x000ee8000c1e1900 */
[----:B------:R-:W3:Y:S01]  /*0390*/  LDG.E R17, desc[UR4][R2.64+0x38] ;  /* 0x0000380402117981 */ /* 0x000ee2000c1e1900 */
[----:B------:R-:W-:-:S03]  /*03a0*/  FFMA R21, R16, R21, R29 ;  /* 0x0000001510157223 */ /* 0x000fc6000000001d */
[----:B------:R-:W3:Y:S01]  /*03b0*/  LDG.E R16, desc[UR4][R2.64+0x3c] ;  /* 0x00003c0402107981 */ /* 0x000ee2000c1e1900 */
[----:B------:R-:W-:-:S03]  /*03c0*/  FFMA R27, R22, R27, R21 ;  /* 0x0000001b161b7223 */ /* 0x000fc60000000015 */
[----:B------:R-:W3:Y:S01]  /*03d0*/  LDG.E R21, desc[UR4][R4.64+0x180] ;  /* 0x0001800404157981 */ /* 0x000ee2000c1e1900 */
[----:B------:R-:W-:-:S03]  /*03e0*/  FFMA R27, R18, R23, R27 ;  /* 0x00000017121b7223 */ /* 0x000fc6000000001b */
[----:B------:R-:W3:Y:S04]  /*03f0*/  LDG.E R18, desc[UR4][R4.64+0x184] ;  /* 0x0001840404127981 */ /* 0x000ee8000c1e1900 */
[----:B------:R-:W3:Y:S01]  /*0400*/  LDG.E R23, desc[UR4][R2.64+0x40] ;  /* 0x0000400402177981 */ /* 0x000ee2000c1e1900 */
[----:B------:R-:W-:-:S03]  /*0410*/  FFMA R27, R20, R25, R27 ;  /* 0x00000019141b7223 */ /* 0x000fc6000000001b */
[----:B------:R-:W3:Y:S04]  /*0420*/  LDG.E R20, desc[UR4][R4.64+0x188] ;  /* 0x0001880404147981 */ /* 0x000ee8000c1e1900 */
[----:B------:R-:W3:Y:S04]  /*0430*/  LDG.E R25, desc[UR4][R2.64+0x44] ;  /* 0x0000440402197981 */ /* 0x000ee8000c1e1900 */
[----:B------:R-:W3:Y:S04]  /*0440*/  LDG.E R22, desc[UR4][R4.64+0x20c] ;  /* 0x00020c0404167981 */ /* 0x000ee8000c1e1900 */
[----:B------:R-:W3:Y:S01]  /*0450*/  LDG.E R29, desc[UR4][R2.64+0x5c] ;  /* 0x00005c04021d7981 */ /* 0x000ee2000c1e1900 */
[----:B--2---:R-:W-:-:S03]  /*0460*/  FFMA R27, R14, R19, R27 ;  /* 0x000000130e1b7223 */ /* 0x004fc6000000001b */
[----:B------:R-:W2:Y:S04]  /*0470*/  LDG.E R19, desc[UR4][R4.64+0x18c] ;  /* 0x00018c0404137981 */ /* 0x000ea8000c1e1900 */
[----:B------:R-:W2:Y:S01]  /*0480*/  LDG.E R14, desc[UR4][R2.64+0x48] ;  /* 0x00004804020e7981 */ /* 0x000ea2000c1e1900 */
[----:B----4-:R-:W-:-:S03]  /*0490*/  FFMA R27, R0, R11, R27 ;  /* 0x0000000b001b7223 */ /* 0x010fc6000000001b */
[----:B------:R-:W4:Y:S04]  /*04a0*/  LDG.E R0, desc[UR4][R4.64+0x190] ;  /* 0x0001900404007981 */ /* 0x000f28000c1e1900 */
[----:B------:R-:W4:Y:S01]  /*04b0*/  LDG.E R11, desc[UR4][R2.64+0x4c] ;  /* 0x00004c04020b7981 */ /* 0x000f22000c1e1900 */
[----:B-----5:R-:W-:-:S03]  /*04c0*/  FFMA R27, R8, R13, R27 ;  /* 0x0000000d081b7223 */ /* 0x020fc6000000001b */
[----:B------:R-:W5:Y:S04]  /*04d0*/  LDG.E R8, desc[UR4][R4.64+0x200] ;  /* 0x0002000404087981 */ /* 0x000f68000c1e1900 */
[----:B------:R-:W5:Y:S01]  /*04e0*/  LDG.E R13, desc[UR4][R2.64+0x50] ;  /* 0x00005004020d7981 */ /* 0x000f62000c1e1900 */
[----:B---3--:R-:W-:-:S03]  /*04f0*/  FFMA R27, R10, R15, R27 ;  /* 0x0000000f0a1b7223 */ /* 0x008fc6000000001b */
[----:B------:R-:W3:Y:S04]  /*0500*/  LDG.E R10, desc[UR4][R4.64+0x204] ;  /* 0x00020404040a7981 */ /* 0x000ee8000c1e1900 */
[----:B------:R-:W3:Y:S01]  /*0510*/  LDG.E R15, desc[UR4][R2.64+0x54] ;  /* 0x00005404020f7981 */ /* 0x000ee2000c1e1900 */
[----:B------:R-:W-:-:S03]  /*0520*/  FFMA R28, R12, R17, R27 ;  /* 0x000000110c1c7223 */ /* 0x000fc6000000001b */
[----:B------:R-:W3:Y:S04]  /*0530*/  LDG.E R12, desc[UR4][R4.64+0x208] ;  /* 0x00020804040c7981 */ /* 0x000ee8000c1e1900 */
[----:B------:R-:W3:Y:S01]  /*0540*/  LDG.E R27, desc[UR4][R2.64+0x58] ;  /* 0x00005804021b7981 */ /* 0x000ee2000c1e1900 */
[----:B------:R-:W-:Y:S02]  /*0550*/  FFMA R21, R21, R16, R28 ;  /* 0x0000001015157223 */ /* 0x000fe4000000001c */
[----:B------:R-:W0:Y:S02]  /*0560*/  LDC.64 R16, c[0x0][0x390] ;  /* 0x0000e400ff107b82 */ /* 0x000e240000000a00 */
[----:B------:R-:W-:-:S04]  /*0570*/  FFMA R21, R18, R23, R21 ;  /* 0x0000001712157223 */ /* 0x000fc80000000015 */
[----:B------:R-:W-:Y:S01]  /*0580*/  FFMA R20, R20, R25, R21 ;  /* 0x0000001914147223 */ /* 0x000fe20000000015 */
[----:B------:R-:W-:-:S04]  /*0590*/  IMAD R6, R9, 0x310, R6 ;  /* 0x0000031009067824 */ /* 0x000fc800078e0206 */
[----:B------:R-:W-:-:S04]  /*05a0*/  IMAD R7, R7, 0x1c, R6 ;  /* 0x0000001c07077824 */ /* 0x000fc800078e0206 */
[----:B0-----:R-:W-:-:S04]  /*05b0*/  IMAD.WIDE R16, R7, 0x4, R16 ;  /* 0x0000000407107825 */ /* 0x001fc800078e0210 */
[----:B--2---:R-:W-:-:S04]  /*05c0*/  FFMA R19, R19, R14, R20 ;  /* 0x0000000e13137223 */ /* 0x004fc80000000014 */
[----:B----4-:R-:W-:-:S04]  /*05d0*/  FFMA R11, R0, R11, R19 ;  /* 0x0000000b000b7223 */ /* 0x010fc80000000013 */
[----:B-----5:R-:W-:-:S04]  /*05e0*/  FFMA R11, R8, R13, R11 ;  /* 0x0000000d080b7223 */ /* 0x020fc8000000000b */
[----:B---3--:R-:W-:-:S04]  /*05f0*/  FFMA R11, R10, R15, R11 ;  /* 0x0000000f0a0b7223 */ /* 0x008fc8000000000b */
[----:B------:R-:W-:-:S04]  /*0600*/  FFMA R11, R12, R27, R11 ;  /* 0x0000001b0c0b7223 */ /* 0x000fc8000000000b */
[----:B------:R-:W-:-:S04]  /*0610*/  FFMA R11, R22, R29, R11 ;  /* 0x0000001d160b7223 */ /* 0x000fc8000000000b */
[----:B------:R-:W-:-:S05]  /*0620*/  FFMA R11, R24, R26, R11 ;  /* 0x0000001a180b7223 */ /* 0x000fca000000000b */
[----:B------:R-:W-:Y:S01]  /*0630*/  STG.E desc[UR4][R16.64], R11 ;  /* 0x0000000b10007986 */ /* 0x000fe2000c101904 */
[----:B------:R-:W-:Y:S05]  /*0640*/  EXIT ;  /* 0x000000000000794d */ /* 0x000fea0003800000 */
.L_x_44:
        /* <DEDUP_REMOVED lines=11> */
.L_x_58:


//--------------------- .text._Z14cudaMatrixMultPfS_S_ii --------------------------
	.section	.text._Z14cudaMatrixMultPfS_S_ii,"ax",@progbits
	.align	128
        .global         _Z14cudaMatrixMultPfS_S_ii
        .type           _Z14cudaMatrixMultPfS_S_ii,@function
        .size           _Z14cudaMatrixMultPfS_S_ii,(.L_x_59 - _Z14cudaMatrixMultPfS_S_ii)
        .other          _Z14cudaMatrixMultPfS_S_ii,@"STO_CUDA_ENTRY STV_DEFAULT"
_Z14cudaMatrixMultPfS_S_ii:
.text._Z14cudaMatrixMultPfS_S_ii:
[----:B------:R-:W-:Y:S01]  /*0000*/  LDC R1, c[0x0][0x37c] ;  /* 0x0000df00ff017b82 */ /* 0x000fe20000000800 */
[----:B------:R-:W0:Y:S07]  /*0010*/  S2R R3, SR_TID.X ;  /* 0x0000000000037919 */ /* 0x000e2e0000002100 */
[----:B------:R-:W1:Y:S01]  /*0020*/  S2UR UR4, SR_CTAID.Y ;  /* 0x00000000000479c3 */ /* 0x000e620000002600 */
[----:B------:R-:W2:Y:S07]  /*0030*/  S2R R9, SR_TID.Y ;  /* 0x0000000000097919 */ /* 0x000eae0000002200 */
[----:B------:R-:W0:Y:S08]  /*0040*/  S2UR UR6, SR_CTAID.X ;  /* 0x00000000000679c3 */ /* 0x000e300000002500 */
[----:B------:R-:W0:Y:S01]  /*0050*/  LDC R4, c[0x0][0x360] ;  /* 0x0000d800ff047b82 */ /* 0x000e220000000800 */
[----:B------:R-:W1:Y:S07]  /*0060*/  LDCU UR5, c[0x0][0x364] ;  /* 0x00006c80ff0577ac */ /* 0x000e6e0008000800 */
[----:B------:R-:W3:Y:S01]  /*0070*/  LDC R0, c[0x0][0x398] ;  /* 0x0000e600ff007b82 */ /* 0x000ee20000000800 */
[----:B-1----:R-:W-:Y:S01]  /*0080*/  UIMAD UR4, UR4, UR5, URZ ;  /* 0x00000005040472a4 */ /* 0x002fe2000f8e02ff */
[----:B0-----:R-:W-:-:S05]  /*0090*/  IMAD R4, R4, UR6, R3 ;  /* 0x0000000604047c24 */ /* 0x001fca000f8e0203 */
[----:B--2---:R-:W-:-:S04]  /*00a0*/  IADD3 R3, PT, PT, R9, UR4, RZ ;  /* 0x0000000409037c10 */ /* 0x004fc8000fffe0ff */
[----:B------:R-:W-:-:S04]  /*00b0*/  VIMNMX R5, PT, PT, R4, R3, !PT ;  /* 0x0000000304057248 */ /* 0x000fc80007fe0100 */
[----:B---3--:R-:W-:-:S13]  /*00c0*/  ISETP.GE.AND P0, PT, R5, R0, PT ;  /* 0x000000000500720c */ /* 0x008fda0003f06270 */
[----:B------:R-:W-:Y:S05]  /*00d0*/  @P0 EXIT ;  /* 0x000000000000094d */ /* 0x000fea0003800000 */
[C---:B------:R-:W-:Y:S01]  /*00e0*/  ISETP.GE.U32.AND P1, PT, R0.reuse, 0x8, PT ;  /* 0x000000080000780c */ /* 0x040fe20003f26070 */
[----:B------:R-:W0:Y:S01]  /*00f0*/  LDCU.64 UR8, c[0x0][0x358] ;  /* 0x00006b00ff0877ac */ /* 0x000e220008000a00 */
[----:B------:R-:W-:Y:S01]  /*0100*/  LOP3.LUT R2, R0, 0x7, RZ, 0xc0, !PT ;  /* 0x0000000700027812 */ /* 0x000fe200078ec0ff */
[----:B------:R-:W-:Y:S02]  /*0110*/  HFMA2 R10, -RZ, RZ, 0, 0 ;  /* 0x00000000ff0a7431 */ /* 0x000fe400000001ff */
[----:B------:R-:W-:Y:S01]  /*0120*/  IMAD R4, R4, R0, RZ ;  /* 0x0000000004047224 */ /* 0x000fe200078e02ff */
[----:B------:R-:W-:Y:S02]  /*0130*/  MOV R7, RZ ;  /* 0x000000ff00077202 */ /* 0x000fe40000000f00 */
[----:B------:R-:W-:-:S05]  /*0140*/  ISETP.NE.AND P0, PT, R2, RZ, PT ;  /* 0x000000ff0200720c */ /* 0x000fca0003f05270 */
[----:B------:R-:W-:Y:S08]  /*0150*/  @!P1 BRA `(.L_x_45) ;  /* 0x0000000000fc9947 */ /* 0x000ff00003800000 */
[----:B------:R-:W1:Y:S01]  /*0160*/  LDCU.64 UR6, c[0x0][0x380] ;  /* 0x00007000ff0677ac */ /* 0x000e620008000a00 */
[C---:B------:R-:W-:Y:S01]  /*0170*/  LOP3.LUT R7, R0.reuse, 0x7ffffff8, RZ, 0xc0, !PT ;  /* 0x7ffffff800077812 */ /* 0x040fe200078ec0ff */
[C-C-:B------:R-:W-:Y:S01]  /*0180*/  IMAD R11, R0.reuse, 0x3, R3.reuse ;  /* 0x00000003000b7824 */ /* 0x140fe200078e0203 */
[CC--:B------:R-:W-:Y:S01]  /*0190*/  LEA R5, R0.reuse, R3.reuse, 0x1 ;  /* 0x0000000300057211 */ /* 0x0c0fe200078e08ff */
[C-C-:B------:R-:W-:Y:S01]  /*01a0*/  IMAD R15, R0.reuse, 0x5, R3.reuse ;  /* 0x00000005000f7824 */ /* 0x140fe200078e0203 */
[CC--:B------:R-:W-:Y:S01]  /*01b0*/  LEA R13, R0.reuse, R3.reuse, 0x2 ;  /* 0x00000003000d7211 */ /* 0x0c0fe200078e10ff */
[C-C-:B------:R-:W-:Y:S01]  /*01c0*/  IMAD R17, R0.reuse, 0x6, R3.reuse ;  /* 0x0000000600117824 */ /* 0x140fe200078e0203 */
[----:B------:R-:W-:Y:S01]  /*01d0*/  MOV R10, RZ ;  /* 0x000000ff000a7202 */ /* 0x000fe20000000f00 */
[----:B------:R-:W-:Y:S01]  /*01e0*/  IMAD R25, R0, 0x7, R3 ;  /* 0x0000000700197824 */ /* 0x000fe200078e0203 */
[----:B------:R-:W-:Y:S02]  /*01f0*/  MOV R8, R4 ;  /* 0x0000000400087202 */ /* 0x000fe40000000f00 */
[----:B------:R-:W-:-:S02]  /*0200*/  MOV R29, R3 ;  /* 0x00000003001d7202 */ /* 0x000fc40000000f00 */
[----:B------:R-:W-:Y:S02]  /*0210*/  IADD3 R6, PT, PT, -R7, RZ, RZ ;  /* 0x000000ff07067210 */ /* 0x000fe40007ffe1ff */
[----:B------:R-:W-:Y:S01]  /*0220*/  IADD3 R9, PT, PT, R0, UR4, R9 ;  /* 0x0000000400097c10 */ /* 0x000fe2000fffe009 */
[----:B-1----:R-:W-:-:S04]  /*0230*/  UIADD3 UR5, UP0, UPT, UR6, 0x10, URZ ;  /* 0x0000001006057890 */ /* 0x002fc8000ff1e0ff */
[----:B------:R-:W-:-:S12]  /*0240*/  UIADD3.X UR4, UPT, UPT, URZ, UR7, URZ, UP0, !UPT ;  /* 0x00000007ff047290 */ /* 0x000fd800087fe4ff */
.L_x_46:
[----:B------:R-:W1:Y:S01]  /*0250*/  LDC.64 R18, c[0x0][0x388] ;  /* 0x0000e200ff127b82 */ /* 0x000e620000000a00 */
[----:B------:R-:W-:Y:S02]  /*0260*/  MOV R20, UR5 ;  /* 0x0000000500147c02 */ /* 0x000fe40008000f00 */
[----:B------:R-:W-:-:S03]  /*0270*/  MOV R21, UR4 ;  /* 0x0000000400157c02 */ /* 0x000fc60008000f00 */
[----:B------:R-:W-:-:S05]  /*0280*/  IMAD.WIDE R20, R8, 0x4, R20 ;  /* 0x0000000408147825 */ /* 0x000fca00078e0214 */
[----:B0-----:R-:W2:Y:S04]  /*0290*/  LDG.E R12, desc[UR8][R20.64+-0x10] ;  /* 0xfffff008140c7981 */ /* 0x001ea8000c1e1900 */
[----:B------:R-:W3:Y:S04]  /*02a0*/  LDG.E R14, desc[UR8][R20.64+-0xc] ;  /* 0xfffff408140e7981 */ /* 0x000ee8000c1e1900 */
[----:B------:R-:W4:Y:S01]  /*02b0*/  LDG.E R28, desc[UR8][R20.64+-0x8] ;  /* 0xfffff808141c7981 */ /* 0x000f22000c1e1900 */
[----:B-1----:R-:W-:-:S03]  /*02c0*/  IMAD.WIDE.U32 R22, R29, 0x4, R18 ;  /* 0x000000041d167825 */ /* 0x002fc600078e0012 */
[----:B------:R-:W5:Y:S04]  /*02d0*/  LDG.E R16, desc[UR8][R20.64+-0x4] ;  /* 0xfffffc0814107981 */ /* 0x000f68000c1e1900 */
[----:B------:R-:W2:Y:S01]  /*02e0*/  LDG.E R23, desc[UR8][R22.64] ;  /* 0x0000000816177981 */ /* 0x000ea2000c1e1900 */
[----:B------:R-:W-:-:S04]  /*02f0*/  IMAD.WIDE.U32 R26, R9, 0x4, R18 ;  /* 0x00000004091a7825 */ /* 0x000fc800078e0012 */
[----:B--2---:R-:W-:Y:S01]  /*0300*/  FFMA R10, R12, R23, R10 ;  /* 0x000000170c0a7223 */ /* 0x004fe2000000000a */
[--C-:B------:R-:W-:Y:S01]  /*0310*/  IMAD.WIDE.U32 R22, R5, 0x4, R18.reuse ;  /* 0x0000000405167825 */ /* 0x100fe200078e0012 */
[----:B------:R0:W3:Y:S05]  /*0320*/  LDG.E R12, desc[UR8][R26.64] ;  /* 0x000000081a0c7981 */ /* 0x0000ea000c1e1900 */
[----:B------:R-:W4:Y:S01]  /*0330*/  LDG.E R23, desc[UR8][R22.64] ;  /* 0x0000000816177981 */ /* 0x000f22000c1e1900 */
[----:B0-----:R-:W-:-:S05]  /*0340*/  IMAD.WIDE.U32 R26, R11, 0x4, R18 ;  /* 0x000000040b1a7825 */ /* 0x001fca00078e0012 */
[----:B------:R0:W5:Y:S02]  /*0350*/  LDG.E R24, desc[UR8][R26.64] ;  /* 0x000000081a187981 */ /* 0x000164000c1e1900 */
[----:B0-----:R-:W-:-:S04]  /*0360*/  IMAD.WIDE.U32 R26, R13, 0x4, R18 ;  /* 0x000000040d1a7825 */ /* 0x001fc800078e0012 */
[----:B---3--:R-:W-:Y:S02]  /*0370*/  FFMA R10, R14, R12, R10 ;  /* 0x0000000c0e0a7223 */ /* 0x008fe4000000000a */
[----:B------:R-:W2:Y:S02]  /*0380*/  LDG.E R14, desc[UR8][R20.64+0x4] ;  /* 0x00000408140e7981 */ /* 0x000ea4000c1e1900 */
[----:B----4-:R-:W-:Y:S01]  /*0390*/  FFMA R10, R28, R23, R10 ;  /* 0x000000171c0a7223 */ /* 0x010fe2000000000a */
[----:B------:R-:W-:Y:S01]  /*03a0*/  IMAD.WIDE.U32 R22, R15, 0x4, R18 ;  /* 0x000000040f167825 */ /* 0x000fe200078e0012 */
[----:B------:R-:W3:Y:S04]  /*03b0*/  LDG.E R12, desc[UR8][R20.64+0x8] ;  /* 0x00000808140c7981 */ /* 0x000ee8000c1e1900 */
[----:B------:R-:W4:Y:S01]  /*03c0*/  LDG.E R28, desc[UR8][R20.64+0xc] ;  /* 0x00000c08141c7981 */ /* 0x000f22000c1e1900 */
[----:B-----5:R-:W-:-:S03]  /*03d0*/  FFMA R10, R16, R24, R10 ;  /* 0x00000018100a7223 */ /* 0x020fc6000000000a */
[----:B------:R-:W2:Y:S04]  /*03e0*/  LDG.E R23, desc[UR8][R22.64] ;  /* 0x0000000816177981 */ /* 0x000ea8000c1e1900 */
[----:B------:R0:W5:Y:S04]  /*03f0*/  LDG.E R24, desc[UR8][R26.64] ;  /* 0x000000081a187981 */ /* 0x000168000c1e1900 */
[----:B------:R-:W5:Y:S01]  /*0400*/  LDG.E R16, desc[UR8][R20.64] ;  /* 0x0000000814107981 */ /* 0x000f62000c1e1900 */
[----:B0-----:R-:W-:-:S04]  /*0410*/  IMAD.WIDE.U32 R26, R17, 0x4, R18 ;  /* 0x00000004111a7825 */ /* 0x001fc800078e0012 */
[----:B------:R-:W-:Y:S02]  /*0420*/  IMAD.WIDE.U32 R18, R25, 0x4, R18 ;  /* 0x0000000419127825 */ /* 0x000fe400078e0012 */
[----:B------:R-:W3:Y:S04]  /*0430*/  LDG.E R27, desc[UR8][R26.64] ;  /* 0x000000081a1b7981 */ /* 0x000ee8000c1e1900 */
[----:B------:R-:W4:Y:S01]  /*0440*/  LDG.E R19, desc[UR8][R18.64] ;  /* 0x0000000812137981 */ /* 0x000f22000c1e1900 */
[----:B------:R-:W-:-:S04]  /*0450*/  IADD3 R6, PT, PT, R6, 0x8, RZ ;  /* 0x0000000806067810 */ /* 0x000fc80007ffe0ff */
[----:B------:R-:W-:Y:S02]  /*0460*/  ISETP.NE.AND P1, PT, R6, RZ, PT ;  /* 0x000000ff0600720c */ /* 0x000fe40003f25270 */
[C---:B------:R-:W-:Y:S02]  /*0470*/  LEA R9, R0.reuse, R9, 0x3 ;  /* 0x0000000900097211 */ /* 0x040fe400078e18ff */
[C---:B------:R-:W-:Y:S02]  /*0480*/  LEA R5, R0.reuse, R5, 0x3 ;  /* 0x0000000500057211 */ /* 0x040fe400078e18ff */
[C---:B------:R-:W-:Y:S02]  /*0490*/  LEA R11, R0.reuse, R11, 0x3 ;  /* 0x0000000b000b7211 */ /* 0x040fe400078e18ff */
[C---:B------:R-:W-:Y:S02]  /*04a0*/  LEA R13, R0.reuse, R13, 0x3 ;  /* 0x0000000d000d7211 */ /* 0x040fe400078e18ff */
[----:B------:R-:W-:-:S02]  /*04b0*/  LEA R15, R0, R15, 0x3 ;  /* 0x0000000f000f7211 */ /* 0x000fc400078e18ff */
[C---:B------:R-:W-:Y:S02]  /*04c0*/  LEA R17, R0.reuse, R17, 0x3 ;  /* 0x0000001100117211 */ /* 0x040fe400078e18ff */
[C---:B------:R-:W-:Y:S02]  /*04d0*/  LEA R25, R0.reuse, R25, 0x3 ;  /* 0x0000001900197211 */ /* 0x040fe400078e18ff */
[----:B------:R-:W-:Y:S02]  /*04e0*/  LEA R29, R0, R29, 0x3 ;  /* 0x0000001d001d7211 */ /* 0x000fe400078e18ff */
[----:B------:R-:W-:Y:S01]  /*04f0*/  IADD3 R8, PT, PT, R8, 0x8, RZ ;  /* 0x0000000808087810 */ /* 0x000fe20007ffe0ff */
[----:B-----5:R-:W-:-:S04]  /*0500*/  FFMA R10, R16, R24, R10 ;  /* 0x00000018100a7223 */ /* 0x020fc8000000000a */
[----:B--2---:R-:W-:-:S04]  /*0510*/  FFMA R10, R14, R23, R10 ;  /* 0x000000170e0a7223 */ /* 0x004fc8000000000a */
[----:B---3--:R-:W-:-:S04]  /*0520*/  FFMA R10, R12, R27, R10 ;  /* 0x0000001b0c0a7223 */ /* 0x008fc8000000000a */
[----:B----4-:R-:W-:Y:S01]  /*0530*/  FFMA R10, R28, R19, R10 ;  /* 0x000000131c0a7223 */ /* 0x010fe2000000000a */
[----:B------:R-:W-:Y:S06]  /*0540*/  @P1 BRA `(.L_x_46) ;  /* 0xfffffffc00401947 */ /* 0x000fec000383ffff */
.L_x_45:
[----:B------:R-:W-:Y:S05]  /*0550*/  @!P0 BRA `(.L_x_47) ;  /* 0x0000000000e48947 */ /* 0x000fea0003800000 */
[----:B------:R-:W-:Y:S02]  /*0560*/  ISETP.GE.U32.AND P0, PT, R2, 0x4, PT ;  /* 0x000000040200780c */ /* 0x000fe40003f06070 */
[----:B------:R-:W-:-:S04]  /*0570*/  LOP3.LUT R6, R0, 0x3, RZ, 0xc0, !PT ;  /* 0x0000000300067812 */ /* 0x000fc800078ec0ff */
[----:B------:R-:W-:-:S07]  /*0580*/  ISETP.NE.AND P1, PT, R6, RZ, PT ;  /* 0x000000ff0600720c */ /* 0x000fce0003f25270 */
[----:B------:R-:W-:Y:S06]  /*0590*/  @!P0 BRA `(.L_x_48) ;  /* 0x0000000000648947 */ /* 0x000fec0003800000 */
[----:B------:R-:W1:Y:S01]  /*05a0*/  LDC.64 R8, c[0x0][0x388] ;  /* 0x0000e200ff087b82 */ /* 0x000e620000000a00 */
[----:B------:R-:W-:Y:S01]  /*05b0*/  IMAD R19, R7, R0, R3 ;  /* 0x0000000007137224 */ /* 0x000fe200078e0203 */
[----:B------:R-:W-:-:S04]  /*05c0*/  IADD3 R5, PT, PT, R4, R7, RZ ;  /* 0x0000000704057210 */ /* 0x000fc80007ffe0ff */
[-C--:B------:R-:W-:Y:S02]  /*05d0*/  IADD3 R17, PT, PT, R19, R0.reuse, RZ ;  /* 0x0000000013117210 */ /* 0x080fe40007ffe0ff */
[----:B------:R-:W2:Y:S02]  /*05e0*/  LDC.64 R12, c[0x0][0x380] ;  /* 0x0000e000ff0c7b82 */ /* 0x000ea40000000a00 */
[----:B------:R-:W-:Y:S01]  /*05f0*/  IADD3 R11, PT, PT, R17, R0, RZ ;  /* 0x00000000110b7210 */ /* 0x000fe20007ffe0ff */
[----:B-1----:R-:W-:-:S04]  /*0600*/  IMAD.WIDE.U32 R18, R19, 0x4, R8 ;  /* 0x0000000413127825 */ /* 0x002fc800078e0008 */
[----:B------:R-:W-:Y:S02]  /*0610*/  IMAD.WIDE.U32 R16, R17, 0x4, R8 ;  /* 0x0000000411107825 */ /* 0x000fe400078e0008 */
[----:B0-----:R-:W3:Y:S02]  /*0620*/  LDG.E R18, desc[UR8][R18.64] ;  /* 0x0000000812127981 */ /* 0x001ee4000c1e1900 */
[----:B--2---:R-:W-:Y:S02]  /*0630*/  IMAD.WIDE R12, R5, 0x4, R12 ;  /* 0x00000004050c7825 */ /* 0x004fe400078e020c */
[----:B------:R-:W2:Y:S02]  /*0640*/  LDG.E R16, desc[UR8][R16.64] ;  /* 0x0000000810107981 */ /* 0x000ea4000c1e1900 */
[C-C-:B------:R-:W-:Y:S01]  /*0650*/  IMAD.WIDE.U32 R14, R11.reuse, 0x4, R8.reuse ;  /* 0x000000040b0e7825 */ /* 0x140fe200078e0008 */
[----:B------:R-:W-:Y:S01]  /*0660*/  IADD3 R11, PT, PT, R11, R0, RZ ;  /* 0x000000000b0b7210 */ /* 0x000fe20007ffe0ff */
[----:B------:R-:W3:Y:S04]  /*0670*/  LDG.E R5, desc[UR8][R12.64] ;  /* 0x000000080c057981 */ /* 0x000ee8000c1e1900 */
[----:B------:R-:W2:Y:S01]  /*0680*/  LDG.E R2, desc[UR8][R12.64+0x4] ;  /* 0x000004080c027981 */ /* 0x000ea2000c1e1900 */
[----:B------:R-:W-:-:S03]  /*0690*/  IMAD.WIDE.U32 R8, R11, 0x4, R8 ;  /* 0x000000040b087825 */ /* 0x000fc600078e0008 */
[----:B------:R-:W4:Y:S04]  /*06a0*/  LDG.E R14, desc[UR8][R14.64] ;  /* 0x000000080e0e7981 */ /* 0x000f28000c1e1900 */
[----:B------:R-:W4:Y:S04]  /*06b0*/  LDG.E R11, desc[UR8][R12.64+0x8] ;  /* 0x000008080c0b7981 */ /* 0x000f28000c1e1900 */
[----:B------:R-:W5:Y:S04]  /*06c0*/  LDG.E R21, desc[UR8][R12.64+0xc] ;  /* 0x00000c080c157981 */ /* 0x000f68000c1e1900 */
[----:B------:R-:W5:Y:S01]  /*06d0*/  LDG.E R8, desc[UR8][R8.64] ;  /* 0x0000000808087981 */ /* 0x000f62000c1e1900 */
[----:B------:R-:W-:Y:S01]  /*06e0*/  IADD3 R7, PT, PT, R7, 0x4, RZ ;  /* 0x0000000407077810 */ /* 0x000fe20007ffe0ff */
[----:B---3--:R-:W-:-:S04]  /*06f0*/  FFMA R5, R5, R18, R10 ;  /* 0x0000001205057223 */ /* 0x008fc8000000000a */
[----:B--2---:R-:W-:-:S04]  /*0700*/  FFMA R2, R2, R16, R5 ;  /* 0x0000001002027223 */ /* 0x004fc80000000005 */
[----:B----4-:R-:W-:-:S04]  /*0710*/  FFMA R2, R11, R14, R2 ;  /* 0x0000000e0b027223 */ /* 0x010fc80000000002 */
[----:B-----5:R-:W-:-:S07]  /*0720*/  FFMA R10, R21, R8, R2 ;  /* 0x00000008150a7223 */ /* 0x020fce0000000002 */
.L_x_48:
[----:B------:R-:W-:Y:S05]  /*0730*/  @!P1 BRA `(.L_x_47) ;  /* 0x00000000006c9947 */ /* 0x000fea0003800000 */
[----:B------:R-:W1:Y:S01]  /*0740*/  LDC.64 R18, c[0x0][0x388] ;  /* 0x0000e200ff127b82 */ /* 0x000e620000000a00 */
[----:B------:R-:W-:Y:S02]  /*0750*/  ISETP.NE.AND P0, PT, R6, 0x1, PT ;  /* 0x000000010600780c */ /* 0x000fe40003f05270 */
[----:B------:R-:W-:-:S04]  /*0760*/  LOP3.LUT R2, R0, 0x1, RZ, 0xc0, !PT ;  /* 0x0000000100027812 */ /* 0x000fc800078ec0ff */
[----:B------:R-:W-:Y:S01]  /*0770*/  ISETP.NE.U32.AND P1, PT, R2, 0x1, PT ;  /* 0x000000010200780c */ /* 0x000fe20003f25070 */
[----:B------:R-:W2:Y:S06]  /*0780*/  LDC.64 R8, c[0x0][0x380] ;  /* 0x0000e000ff087b82 */ /* 0x000eac0000000a00 */
[C---:B------:R-:W-:Y:S01]  /*0790*/  @P0 IMAD R17, R7.reuse, R0, R3 ;  /* 0x0000000007110224 */ /* 0x040fe200078e0203 */
[----:B------:R-:W-:Y:S01]  /*07a0*/  @P0 IADD3 R5, PT, PT, R4, R7, RZ ;  /* 0x0000000704050210 */ /* 0x000fe20007ffe0ff */
[----:B------:R-:W3:Y:S01]  /*07b0*/  LDC.64 R14, c[0x0][0x380] ;  /* 0x0000e000ff0e7b82 */ /* 0x000ee20000000a00 */
[----:B------:R-:W-:-:S02]  /*07c0*/  @P0 IADD3 R7, PT, PT, R7, 0x2, RZ ;  /* 0x0000000207070810 */ /* 0x000fc40007ffe0ff */
[----:B------:R-:W-:-:S05]  /*07d0*/  @P0 IADD3 R11, PT, PT, R17, R0, RZ ;  /* 0x00000000110b0210 */ /* 0x000fca0007ffe0ff */
[----:B------:R-:W4:Y:S01]  /*07e0*/  LDC.64 R12, c[0x0][0x388] ;  /* 0x0000e200ff0c7b82 */ /* 0x000f220000000a00 */
[----:B-1----:R-:W-:-:S04]  /*07f0*/  @P0 IMAD.WIDE.U32 R16, R17, 0x4, R18 ;  /* 0x0000000411100825 */ /* 0x002fc800078e0012 */
[----:B------:R-:W-:Y:S02]  /*0800*/  @P0 IMAD.WIDE.U32 R18, R11, 0x4, R18 ;  /* 0x000000040b120825 */ /* 0x000fe400078e0012 */
[----:B0-----:R-:W5:Y:S02]  /*0810*/  @P0 LDG.E R16, desc[UR8][R16.64] ;  /* 0x0000000810100981 */ /* 0x001f64000c1e1900 */
[----:B--2---:R-:W-:Y:S01]  /*0820*/  @P0 IMAD.WIDE R8, R5, 0x4, R8 ;  /* 0x0000000405080825 */ /* 0x004fe200078e0208 */
[----:B------:R-:W-:Y:S01]  /*0830*/  @!P1 IADD3 R5, PT, PT, R4, R7, RZ ;  /* 0x0000000704059210 */ /* 0x000fe20007ffe0ff */
[----:B------:R-:W2:Y:S02]  /*0840*/  @P0 LDG.E R18, desc[UR8][R18.64] ;  /* 0x0000000812120981 */ /* 0x000ea4000c1e1900 */
[----:B------:R-:W-:Y:S02]  /*0850*/  @!P1 IMAD R7, R7, R0, R3 ;  /* 0x0000000007079224 */ /* 0x000fe400078e0203 */
[----:B------:R-:W5:Y:S01]  /*0860*/  @P0 LDG.E R11, desc[UR8][R8.64] ;  /* 0x00000008080b0981 */ /* 0x000f62000c1e1900 */
[----:B---3--:R-:W-:-:S03]  /*0870*/  @!P1 IMAD.WIDE R14, R5, 0x4, R14 ;  /* 0x00000004050e9825 */ /* 0x008fc600078e020e */
[----:B------:R-:W2:Y:S04]  /*0880*/  @P0 LDG.E R0, desc[UR8][R8.64+0x4] ;  /* 0x0000040808000981 */ /* 0x000ea8000c1e1900 */
[----:B------:R-:W3:Y:S01]  /*0890*/  @!P1 LDG.E R15, desc[UR8][R14.64] ;  /* 0x000000080e0f9981 */ /* 0x000ee2000c1e1900 */
[----:B----4-:R-:W-:-:S06]  /*08a0*/  @!P1 IMAD.WIDE.U32 R12, R7, 0x4, R12 ;  /* 0x00000004070c9825 */ /* 0x010fcc00078e000c */
[----:B------:R-:W3:Y:S01]  /*08b0*/  @!P1 LDG.E R12, desc[UR8][R12.64] ;  /* 0x000000080c0c9981 */ /* 0x000ee2000c1e1900 */
[----:B-----5:R-:W-:-:S04]  /*08c0*/  @P0 FFMA R11, R11, R16, R10 ;  /* 0x000000100b0b0223 */ /* 0x020fc8000000000a */
[----:B--2---:R-:W-:-:S04]  /*08d0*/  @P0 FFMA R10, R0, R18, R11 ;  /* 0x00000012000a0223 */ /* 0x004fc8000000000b */
[----:B---3--:R-:W-:-:S07]  /*08e0*/  @!P1 FFMA R10, R15, R12, R10 ;  /* 0x0000000c0f0a9223 */ /* 0x008fce000000000a */
.L_x_47:
[----:B------:R-:W1:Y:S01]  /*08f0*/  LDC.64 R6, c[0x0][0x390] ;  /* 0x0000e400ff067b82 */ /* 0x000e620000000a00 */
[----:B------:R-:W-:-:S05]  /*0900*/  IADD3 R3, PT, PT, R3, R4, RZ ;  /* 0x0000000403037210 */ /* 0x000fca0007ffe0ff */
[----:B-1----:R-:W-:-:S05]  /*0910*/  IMAD.WIDE R2, R3, 0x4, R6 ;  /* 0x0000000403027825 */ /* 0x002fca00078e0206 */
[----:B0-----:R-:W-:Y:S01]  /*0920*/  STG.E desc[UR8][R2.64], R10 ;  /* 0x0000000a02007986 */ /* 0x001fe2000c101908 */
[----:B------:R-:W-:Y:S05]  /*0930*/  EXIT ;  /* 0x000000000000794d */ /* 0x000fea0003800000 */
.L_x_49:
        /* <DEDUP_REMOVED lines=12> */
.L_x_59:


//--------------------- .text._Z13cudaMatrixAddPfS_S_ii --------------------------
	.section	.text._Z13cudaMatrixAddPfS_S_ii,"ax",@progbits
	.align	128
        .global         _Z13cudaMatrixAddPfS_S_ii
        .type           _Z13cudaMatrixAddPfS_S_ii,@function
        .size           _Z13cudaMatrixAddPfS_S_ii,(.L_x_60 - _Z13cudaMatrixAddPfS_S_ii)
        .other          _Z13cudaMatrixAddPfS_S_ii,@"STO_CUDA_ENTRY STV_DEFAULT"
_Z13cudaMatrixAddPfS_S_ii:
.text._Z13cudaMatrixAddPfS_S_ii:
[----:B------:R-:W-:Y:S01]  /*0000*/  LDC R1, c[0x0][0x37c] ;  /* 0x0000df00ff017b82 */ /* 0x000fe20000000800 */
[----:B------:R-:W0:Y:S07]  /*0010*/  S2R R2, SR_TID.Y ;  /* 0x0000000000027919 */ /* 0x000e2e0000002200 */
[----:B------:R-:W1:Y:S01]  /*0020*/  LDC R0, c[0x0][0x360] ;  /* 0x0000d800ff007b82 */ /* 0x000e620000000800 */
[----:B------:R-:W2:Y:S01]  /*0030*/  LDCU.64 UR6, c[0x0][0x398] ;  /* 0x00007300ff0677ac */ /* 0x000ea20008000a00 */
[----:B------:R-:W1:Y:S06]  /*0040*/  S2R R3, SR_TID.X ;  /* 0x0000000000037919 */ /* 0x000e6c0000002100 */
[----:B------:R-:W0:Y:S08]  /*0050*/  S2UR UR5, SR_CTAID.Y ;  /* 0x00000000000579c3 */ /* 0x000e300000002600 */
[----:B------:R-:W0:Y:S08]  /*0060*/  LDC R7, c[0x0][0x364] ;  /* 0x0000d900ff077b82 */ /* 0x000e300000000800 */
[----:B------:R-:W1:Y:S01]  /*0070*/  S2UR UR4, SR_CTAID.X ;  /* 0x00000000000479c3 */ /* 0x000e620000002500 */
[----:B0-----:R-:W-:-:S05]  /*0080*/  IMAD R7, R7, UR5, R2 ;  /* 0x0000000507077c24 */ /* 0x001fca000f8e0202 */
[----:B--2---:R-:W-:Y:S01]  /*0090*/  ISETP.GE.AND P0, PT, R7, UR7, PT ;  /* 0x0000000707007c0c */ /* 0x004fe2000bf06270 */
[----:B-1----:R-:W-:-:S05]  /*00a0*/  IMAD R0, R0, UR4, R3 ;  /* 0x0000000400007c24 */ /* 0x002fca000f8e0203 */
[----:B------:R-:W-:-:S13]  /*00b0*/  ISETP.GE.OR P0, PT, R0, UR6, P0 ;  /* 0x0000000600007c0c */ /* 0x000fda0008706670 */
[----:B------:R-:W-:Y:S05]  /*00c0*/  @P0 EXIT ;  /* 0x000000000000094d */ /* 0x000fea0003800000 */
[----:B------:R-:W0:Y:S01]  /*00d0*/  LDC.64 R2, c[0x0][0x380] ;  /* 0x0000e000ff027b82 */ /* 0x000e220000000a00 */
[----:B------:R-:W1:Y:S01]  /*00e0*/  LDCU.64 UR4, c[0x0][0x358] ;  /* 0x00006b00ff0477ac */ /* 0x000e620008000a00 */
[----:B------:R-:W-:-:S06]  /*00f0*/  IMAD R9, R0, UR7, R7 ;  /* 0x0000000700097c24 */ /* 0x000fcc000f8e0207 */
[----:B------:R-:W2:Y:S08]  /*0100*/  LDC.64 R4, c[0x0][0x388] ;  /* 0x0000e200ff047b82 */ /* 0x000eb00000000a00 */
[----:B------:R-:W3:Y:S01]  /*0110*/  LDC.64 R6, c[0x0][0x390] ;  /* 0x0000e400ff067b82 */ /* 0x000ee20000000a00 */
[----:B0-----:R-:W-:-:S06]  /*0120*/  IMAD.WIDE R2, R9, 0x4, R2 ;  /* 0x0000000409027825 */ /* 0x001fcc00078e0202 */
[----:B-1----:R-:W4:Y:S01]  /*0130*/  LDG.E R2, desc[UR4][R2.64] ;  /* 0x0000000402027981 */ /* 0x002f22000c1e1900 */
[----:B--2---:R-:W-:-:S06]  /*0140*/  IMAD.WIDE R4, R9, 0x4, R4 ;  /* 0x0000000409047825 */ /* 0x004fcc00078e0204 */
[----:B------:R-:W4:Y:S01]  /*0150*/  LDG.E R5, desc[UR4][R4.64] ;  /* 0x0000000404057981 */ /* 0x000f22000c1e1900 */
[----:B---3--:R-:W-:-:S04]  /*0160*/  IMAD.WIDE R6, R9, 0x4, R6 ;  /* 0x0000000409067825 */ /* 0x008fc800078e0206 */
[----:B----4-:R-:W-:-:S05]  /*0170*/  FADD R9, R2, R5 ;  /* 0x0000000502097221 */ /* 0x010fca0000000000 */
[----:B------:R-:W-:Y:S01]  /*0180*/  STG.E desc[UR4][R6.64], R9 ;  /* 0x0000000906007986 */ /* 0x000fe2000c101904 */
[----:B------:R-:W-:Y:S05]  /*0190*/  EXIT ;  /* 0x000000000000794d */ /* 0x000fea0003800000 */
.L_x_50:
        /* <DEDUP_REMOVED lines=14> */
.L_x_60:


//--------------------- .nv.shared.reserved.0     --------------------------
	.section	.nv.shared.reserved.0,"aw",@nobits
	.weak		__nv_reservedSMEM_offset_0_alias
	.size		__nv_reservedSMEM_offset_0_alias, 0, 64
	.other		__nv_reservedSMEM_offset_0_alias,@"STO_CUDA_RESERVED_SHARED STV_DEFAULT"
__nv_reservedSMEM_offset_0_alias:
	.zero		0
	.zero		64


//--------------------- .nv.constant0._Z24apply_activation_softmaxPfii --------------------------
	.section	.nv.constant0._Z24apply_activation_softmaxPfii,"a",@progbits
	.sectionflags	@""
	.align	4
.nv.constant0._Z24apply_activation_softmaxPfii:
	.zero		912


//--------------------- .nv.constant0._Z21apply_activation_tanhPfi --------------------------
	.section	.nv.constant0._Z21apply_activation_tanhPfi,"a",@progbits
	.sectionflags	@""
	.align	4
.nv.constant0._Z21apply_activation_tanhPfi:
	.zero		908


//--------------------- .nv.constant0._Z5densePfS_S_S_ii --------------------------
	.section	.nv.constant0._Z5densePfS_S_S_ii,"a",@progbits
	.sectionflags	@""
	.align	4
.nv.constant0._Z5densePfS_S_S_ii:
	.zero		936


//--------------------- .nv.constant0._Z7flattenPfS_iii --------------------------
	.section	.nv.constant0._Z7flattenPfS_iii,"a",@progbits
	.sectionflags	@""
	.align	4
.nv.constant0._Z7flattenPfS_iii:
	.zero		924


//--------------------- .nv.constant0._Z21convolve_multichannelPfS_S_iiiiiii --------------------------
	.section	.nv.constant0._Z21convolve_multichannelPfS_S_iiiiiii,"a",@progbits
	.sectionflags	@""
	.align	4
.nv.constant0._Z21convolve_multichannelPfS_S_iiiiiii:
	.zero		948


//--------------------- .nv.constant0._Z11subsample2DPfS_iiii --------------------------
	.section	.nv.constant0._Z11subsample2DPfS_iiii,"a",@progbits
	.sectionflags	@""
	.align	4
.nv.constant0._Z11subsample2DPfS_iiii:
	.zero		928


//--------------------- .nv.constant0._Z11convolve_2DPfS_S_ --------------------------
	.section	.nv.constant0._Z11convolve_2DPfS_S_,"a",@progbits
	.sectionflags	@""
	.align	4
.nv.constant0._Z11convolve_2DPfS_S_:
	.zero		920


//--------------------- .nv.constant0._Z14cudaMatrixMultPfS_S_ii --------------------------
	.section	.nv.constant0._Z14cudaMatrixMultPfS_S_ii,"a",@progbits
	.sectionflags	@""
	.align	4
.nv.constant0._Z14cudaMatrixMultPfS_S_ii:
	.zero		928


//--------------------- .nv.constant0._Z13cudaMatrixAddPfS_S_ii --------------------------
	.section	.nv.constant0._Z13cudaMatrixAddPfS_S_ii,"a",@progbits
	.sectionflags	@""
	.align	4
.nv.constant0._Z13cudaMatrixAddPfS_S_ii:
	.zero		928


//--------------------- SYMBOLS --------------------------

	.type		.nv.reservedSmem.offset0,@object
	.size		.nv.reservedSmem.offset0,0x4
